//
// Generated by NVIDIA NVVM Compiler
//
// Compiler Build ID: CL-36424714
// Cuda compilation tools, release 13.0, V13.0.88
// Based on NVVM 20.0.0
//

.version 9.0
.target sm_100
.address_size 64

	// .globl	default_function_kernel0
// _ZZ24default_function_kernel0E15pad_temp_shared has been demoted
// _ZZ24default_function_kernel0E13kernel_shared has been demoted
.extern .shared .align 16 .b8 shared_input[];

.visible .entry default_function_kernel0(
	.param .u64 .ptr .align 1 default_function_kernel0_param_0,
	.param .u64 .ptr .align 1 default_function_kernel0_param_1,
	.param .u64 .ptr .align 1 default_function_kernel0_param_2
)
{
	.reg .pred 	%p<44>;
	.reg .b16 	%rs<75>;
	.reg .b32 	%r<89>;
	.reg .b32 	%f<211>;
	.reg .b64 	%rd<66>;
	// demoted variable
	.shared .align 4 .b8 _ZZ24default_function_kernel0E15pad_temp_shared[2304];
	// demoted variable
	.shared .align 4 .b8 _ZZ24default_function_kernel0E13kernel_shared[288];
	ld.param.u64 	%rd12, [default_function_kernel0_param_0];
	cvta.to.global.u64 	%rd13, %rd12;
	mov.u32 	%r10, %tid.y;
	mov.u32 	%r11, %tid.x;
	mul.lo.s32 	%r12, %r11, 6;
	mad.lo.s32 	%r13, %r10, 42, %r12;
	cvt.u16.u32 	%rs1, %r13;
	mul.hi.u16 	%rs2, %rs1, -7281;
	shr.u16 	%rs3, %rs2, 7;
	mul.lo.s16 	%rs4, %rs3, 144;
	sub.s16 	%rs5, %rs1, %rs4;
	add.s16 	%rs6, %rs5, -135;
	setp.lt.u16 	%p8, %rs6, -126;
	mov.u32 	%r14, %ctaid.x;
	mul.lo.s32 	%r15, %r14, 7;
	shr.u16 	%rs7, %rs2, 3;
	mul.lo.s16 	%rs8, %rs7, 9;
	sub.s16 	%rs9, %rs1, %rs8;
	cvt.u32.u16 	%r16, %rs9;
	or.b32  	%r17, %r15, %r16;
	setp.eq.s32 	%p9, %r17, 0;
	add.s32 	%r19, %r15, %r16;
	setp.gt.u32 	%p10, %r19, 14;
	mul.lo.s16 	%rs10, %rs3, 196;
	mul.lo.s16 	%rs11, %rs5, 57;
	shr.u16 	%rs12, %rs11, 9;
	cvt.u32.u16 	%r21, %rs12;
	mul.wide.u32 	%rd14, %r21, 14;
	or.b16  	%rs13, %rs1, 1;
	mul.hi.u16 	%rs14, %rs13, -7281;
	shr.u16 	%rs15, %rs14, 7;
	mul.lo.s16 	%rs16, %rs15, 144;
	sub.s16 	%rs17, %rs13, %rs16;
	add.s16 	%rs18, %rs17, -135;
	setp.lt.u16 	%p11, %rs18, -126;
	shr.u16 	%rs19, %rs14, 3;
	mul.lo.s16 	%rs20, %rs19, 9;
	sub.s16 	%rs21, %rs13, %rs20;
	cvt.u32.u16 	%r22, %rs21;
	or.b32  	%r23, %r15, %r22;
	setp.eq.s32 	%p12, %r23, 0;
	add.s32 	%r25, %r15, %r22;
	setp.gt.u32 	%p13, %r25, 14;
	mul.lo.s16 	%rs22, %rs15, 196;
	mul.lo.s16 	%rs23, %rs17, 57;
	shr.u16 	%rs24, %rs23, 9;
	add.s16 	%rs25, %rs1, 2;
	mul.hi.u16 	%rs26, %rs25, -7281;
	shr.u16 	%rs27, %rs26, 7;
	mul.lo.s16 	%rs28, %rs27, 144;
	sub.s16 	%rs29, %rs25, %rs28;
	add.s16 	%rs30, %rs29, -135;
	setp.lt.u16 	%p14, %rs30, -126;
	shr.u16 	%rs31, %rs26, 3;
	mul.lo.s16 	%rs32, %rs31, 9;
	sub.s16 	%rs33, %rs25, %rs32;
	cvt.u32.u16 	%r27, %rs33;
	or.b32  	%r28, %r15, %r27;
	setp.eq.s32 	%p15, %r28, 0;
	add.s32 	%r30, %r15, %r27;
	setp.gt.u32 	%p16, %r30, 14;
	mul.lo.s16 	%rs34, %rs27, 196;
	mul.lo.s16 	%rs35, %rs29, 57;
	shr.u16 	%rs36, %rs35, 9;
	add.s16 	%rs37, %rs1, 3;
	mul.hi.u16 	%rs38, %rs37, -7281;
	shr.u16 	%rs39, %rs38, 7;
	mul.lo.s16 	%rs40, %rs39, 144;
	sub.s16 	%rs41, %rs37, %rs40;
	add.s16 	%rs42, %rs41, -135;
	setp.lt.u16 	%p17, %rs42, -126;
	shr.u16 	%rs43, %rs38, 3;
	mul.lo.s16 	%rs44, %rs43, 9;
	sub.s16 	%rs45, %rs37, %rs44;
	cvt.u32.u16 	%r32, %rs45;
	or.b32  	%r33, %r15, %r32;
	setp.eq.s32 	%p18, %r33, 0;
	add.s32 	%r35, %r15, %r32;
	setp.gt.u32 	%p19, %r35, 14;
	mul.lo.s16 	%rs46, %rs39, 196;
	mul.lo.s16 	%rs47, %rs41, 57;
	shr.u16 	%rs48, %rs47, 9;
	add.s16 	%rs49, %rs1, 4;
	mul.hi.u16 	%rs50, %rs49, -7281;
	shr.u16 	%rs51, %rs50, 7;
	mul.lo.s16 	%rs52, %rs51, 144;
	sub.s16 	%rs53, %rs49, %rs52;
	add.s16 	%rs54, %rs53, -135;
	setp.lt.u16 	%p20, %rs54, -126;
	shr.u16 	%rs55, %rs50, 3;
	mul.lo.s16 	%rs56, %rs55, 9;
	sub.s16 	%rs57, %rs49, %rs56;
	cvt.u32.u16 	%r37, %rs57;
	or.b32  	%r38, %r15, %r37;
	setp.eq.s32 	%p21, %r38, 0;
	add.s32 	%r40, %r15, %r37;
	setp.gt.u32 	%p22, %r40, 14;
	mul.lo.s16 	%rs58, %rs51, 196;
	mul.lo.s16 	%rs59, %rs53, 57;
	shr.u16 	%rs60, %rs59, 9;
	add.s16 	%rs61, %rs1, 5;
	mul.hi.u16 	%rs62, %rs61, -7281;
	shr.u16 	%rs63, %rs62, 7;
	mul.lo.s16 	%rs64, %rs63, 144;
	sub.s16 	%rs65, %rs61, %rs64;
	add.s16 	%rs66, %rs65, -135;
	setp.lt.u16 	%p23, %rs66, -126;
	shr.u16 	%rs67, %rs62, 3;
	mul.lo.s16 	%rs68, %rs67, 9;
	sub.s16 	%rs69, %rs61, %rs68;
	cvt.u32.u16 	%r42, %rs69;
	or.b32  	%r43, %r15, %r42;
	setp.eq.s32 	%p24, %r43, 0;
	add.s32 	%r45, %r15, %r42;
	setp.gt.u32 	%p25, %r45, 14;
	mul.lo.s16 	%rs70, %rs63, 196;
	mul.lo.s16 	%rs71, %rs65, 57;
	shr.u16 	%rs72, %rs71, 9;
	shl.b32 	%r47, %r10, 1;
	cvt.u16.u32 	%rs73, %r11;
	mul.hi.u16 	%rs74, %rs73, 21846;
	cvt.u32.u16 	%r48, %rs74;
	add.s32 	%r49, %r47, %r48;
	setp.gt.u32 	%p26, %r49, 23;
	mad.lo.s32 	%r50, %r10, 6, %r11;
	setp.gt.u32 	%p27, %r50, 71;
	setp.gt.u32 	%p28, %r11, 5;
	or.pred  	%p29, %p28, %p27;
	mov.u32 	%r51, %ctaid.z;
	setp.gt.u32 	%p31, %r49, 11;
	selp.b32 	%r52, 288, 0, %p31;
	add.s32 	%r53, %r49, -12;
	setp.lt.u32 	%p32, %r49, 12;
	selp.b32 	%r54, %r49, %r53, %p32;
	add.s32 	%r55, %r11, -3;
	setp.lt.u32 	%p33, %r11, 3;
	selp.b32 	%r56, %r11, %r55, %p33;
	mad.lo.s32 	%r57, %r51, 576, %r56;
	add.s32 	%r58, %r57, %r52;
	mad.lo.s32 	%r87, %r54, 3, %r58;
	or.pred  	%p34, %p8, %p9;
	or.pred  	%p1, %p34, %p10;
	or.pred  	%p35, %p11, %p12;
	or.pred  	%p2, %p35, %p13;
	or.pred  	%p36, %p14, %p15;
	or.pred  	%p3, %p36, %p16;
	or.pred  	%p37, %p17, %p18;
	or.pred  	%p4, %p37, %p19;
	or.pred  	%p38, %p20, %p21;
	or.pred  	%p5, %p38, %p22;
	or.pred  	%p39, %p23, %p24;
	or.pred  	%p6, %p39, %p25;
	or.pred  	%p7, %p26, %p29;
	cvt.u32.u16 	%r59, %rs72;
	mul.wide.u32 	%rd15, %r59, 14;
	cvt.u64.u32 	%rd16, %r15;
	add.s64 	%rd17, %rd15, %rd16;
	cvt.u64.u16 	%rd18, %rs70;
	add.s64 	%rd19, %rd17, %rd18;
	cvt.u64.u16 	%rd20, %rs69;
	add.s64 	%rd21, %rd19, %rd20;
	shl.b64 	%rd1, %rd21, 2;
	add.s64 	%rd65, %rd13, -60;
	cvt.u32.u16 	%r60, %rs60;
	mul.wide.u32 	%rd22, %r60, 14;
	add.s64 	%rd23, %rd22, %rd16;
	cvt.u64.u16 	%rd24, %rs58;
	add.s64 	%rd25, %rd23, %rd24;
	cvt.u64.u16 	%rd26, %rs57;
	add.s64 	%rd27, %rd25, %rd26;
	shl.b64 	%rd3, %rd27, 2;
	cvt.u32.u16 	%r61, %rs48;
	mul.wide.u32 	%rd28, %r61, 14;
	add.s64 	%rd29, %rd28, %rd16;
	cvt.u64.u16 	%rd30, %rs46;
	add.s64 	%rd31, %rd29, %rd30;
	cvt.u64.u16 	%rd32, %rs45;
	add.s64 	%rd33, %rd31, %rd32;
	shl.b64 	%rd4, %rd33, 2;
	cvt.u32.u16 	%r62, %rs36;
	mul.wide.u32 	%rd34, %r62, 14;
	add.s64 	%rd35, %rd34, %rd16;
	cvt.u64.u16 	%rd36, %rs34;
	add.s64 	%rd37, %rd35, %rd36;
	cvt.u64.u16 	%rd38, %rs33;
	add.s64 	%rd39, %rd37, %rd38;
	shl.b64 	%rd5, %rd39, 2;
	cvt.u32.u16 	%r63, %rs24;
	mul.wide.u32 	%rd40, %r63, 14;
	add.s64 	%rd41, %rd40, %rd16;
	cvt.u64.u16 	%rd42, %rs22;
	add.s64 	%rd43, %rd41, %rd42;
	cvt.u64.u16 	%rd44, %rs21;
	add.s64 	%rd45, %rd43, %rd44;
	shl.b64 	%rd6, %rd45, 2;
	add.s64 	%rd46, %rd14, %rd16;
	cvt.u64.u16 	%rd47, %rs10;
	add.s64 	%rd48, %rd46, %rd47;
	cvt.u64.u16 	%rd49, %rs9;
	add.s64 	%rd50, %rd48, %rd49;
	shl.b64 	%rd7, %rd50, 2;
	mov.f32 	%f203, 0f00000000;
	mov.b32 	%r88, 0;
	mov.f32 	%f204, %f203;
$L__BB0_1:
	mov.u32 	%r64, %tid.y;
	mov.u32 	%r65, %tid.x;
	mul.lo.s32 	%r66, %r65, 6;
	mad.lo.s32 	%r4, %r64, 42, %r66;
	setp.gt.u32 	%p40, %r4, 575;
	bar.sync 	0;
	@%p40 bra 	$L__BB0_17;
	mov.f32 	%f205, 0f00000000;
	@%p1 bra 	$L__BB0_4;
	add.s64 	%rd51, %rd65, %rd7;
	ld.global.nc.f32 	%f205, [%rd51];
$L__BB0_4:
	shl.b32 	%r67, %r4, 2;
	mov.u32 	%r68, _ZZ24default_function_kernel0E15pad_temp_shared;
	add.s32 	%r5, %r68, %r67;
	st.shared.f32 	[%r5], %f205;
	mov.f32 	%f206, 0f00000000;
	@%p2 bra 	$L__BB0_6;
	add.s64 	%rd52, %rd65, %rd6;
	ld.global.nc.f32 	%f206, [%rd52];
$L__BB0_6:
	setp.gt.u32 	%p41, %r4, 573;
	st.shared.f32 	[%r5+4], %f206;
	@%p41 bra 	$L__BB0_17;
	mov.f32 	%f207, 0f00000000;
	@%p3 bra 	$L__BB0_9;
	add.s64 	%rd53, %rd65, %rd5;
	ld.global.nc.f32 	%f207, [%rd53];
$L__BB0_9:
	st.shared.f32 	[%r5+8], %f207;
	mov.f32 	%f208, 0f00000000;
	@%p4 bra 	$L__BB0_11;
	add.s64 	%rd54, %rd65, %rd4;
	ld.global.nc.f32 	%f208, [%rd54];
$L__BB0_11:
	setp.gt.u32 	%p42, %r4, 571;
	st.shared.f32 	[%r5+12], %f208;
	@%p42 bra 	$L__BB0_17;
	mov.f32 	%f209, 0f00000000;
	@%p5 bra 	$L__BB0_14;
	add.s64 	%rd55, %rd65, %rd3;
	ld.global.nc.f32 	%f209, [%rd55];
$L__BB0_14:
	st.shared.f32 	[%r5+16], %f209;
	mov.f32 	%f210, 0f00000000;
	@%p6 bra 	$L__BB0_16;
	add.s64 	%rd56, %rd65, %rd1;
	ld.global.nc.f32 	%f210, [%rd56];
$L__BB0_16:
	st.shared.f32 	[%r5+20], %f210;
$L__BB0_17:
	@%p7 bra 	$L__BB0_19;
	ld.param.u64 	%rd63, [default_function_kernel0_param_1];
	cvta.to.global.u64 	%rd57, %rd63;
	mul.wide.u32 	%rd58, %r87, 4;
	add.s64 	%rd59, %rd57, %rd58;
	ld.global.nc.f32 	%f24, [%rd59];
	mov.u32 	%r69, %tid.y;
	mov.u32 	%r70, %tid.x;
	mad.lo.s32 	%r71, %r69, 6, %r70;
	shl.b32 	%r72, %r71, 2;
	mov.u32 	%r73, _ZZ24default_function_kernel0E13kernel_shared;
	add.s32 	%r74, %r73, %r72;
	st.shared.f32 	[%r74], %f24;
$L__BB0_19:
	bar.sync 	0;
	mov.u32 	%r75, %tid.y;
	mov.u32 	%r76, %tid.x;
	mad.lo.s32 	%r77, %r75, 6, %r76;
	mad.lo.s32 	%r6, %r75, 3, %r77;
	shl.b32 	%r78, %r6, 2;
	mov.u32 	%r79, _ZZ24default_function_kernel0E15pad_temp_shared;
	add.s32 	%r80, %r79, %r78;
	ld.shared.f32 	%f25, [%r80];
	ld.shared.f32 	%f26, [%r80+36];
	ld.shared.f32 	%f27, [%r80+72];
	ld.shared.f32 	%f28, [%r80+576];
	ld.shared.f32 	%f29, [%r80+612];
	ld.shared.f32 	%f30, [%r80+648];
	ld.shared.f32 	%f31, [_ZZ24default_function_kernel0E13kernel_shared];
	ld.shared.f32 	%f32, [_ZZ24default_function_kernel0E13kernel_shared+12];
	ld.shared.f32 	%f33, [_ZZ24default_function_kernel0E13kernel_shared+24];
	ld.shared.f32 	%f34, [_ZZ24default_function_kernel0E13kernel_shared+36];
	ld.shared.f32 	%f35, [_ZZ24default_function_kernel0E13kernel_shared+48];
	ld.shared.f32 	%f36, [_ZZ24default_function_kernel0E13kernel_shared+60];
	ld.shared.f32 	%f37, [_ZZ24default_function_kernel0E13kernel_shared+144];
	ld.shared.f32 	%f38, [_ZZ24default_function_kernel0E13kernel_shared+156];
	ld.shared.f32 	%f39, [_ZZ24default_function_kernel0E13kernel_shared+168];
	ld.shared.f32 	%f40, [_ZZ24default_function_kernel0E13kernel_shared+180];
	ld.shared.f32 	%f41, [_ZZ24default_function_kernel0E13kernel_shared+192];
	ld.shared.f32 	%f42, [_ZZ24default_function_kernel0E13kernel_shared+204];
	fma.rn.f32 	%f43, %f25, %f31, %f204;
	fma.rn.f32 	%f44, %f25, %f37, %f203;
	fma.rn.f32 	%f45, %f26, %f32, %f43;
	fma.rn.f32 	%f46, %f26, %f38, %f44;
	fma.rn.f32 	%f47, %f27, %f33, %f45;
	fma.rn.f32 	%f48, %f27, %f39, %f46;
	fma.rn.f32 	%f49, %f28, %f34, %f47;
	fma.rn.f32 	%f50, %f28, %f40, %f48;
	fma.rn.f32 	%f51, %f29, %f35, %f49;
	fma.rn.f32 	%f52, %f29, %f41, %f50;
	fma.rn.f32 	%f53, %f30, %f36, %f51;
	fma.rn.f32 	%f54, %f30, %f42, %f52;
	ld.shared.f32 	%f55, [%r80+4];
	ld.shared.f32 	%f56, [%r80+40];
	ld.shared.f32 	%f57, [%r80+76];
	ld.shared.f32 	%f58, [%r80+580];
	ld.shared.f32 	%f59, [%r80+616];
	ld.shared.f32 	%f60, [%r80+652];
	ld.shared.f32 	%f61, [_ZZ24default_function_kernel0E13kernel_shared+4];
	ld.shared.f32 	%f62, [_ZZ24default_function_kernel0E13kernel_shared+16];
	ld.shared.f32 	%f63, [_ZZ24default_function_kernel0E13kernel_shared+28];
	ld.shared.f32 	%f64, [_ZZ24default_function_kernel0E13kernel_shared+40];
	ld.shared.f32 	%f65, [_ZZ24default_function_kernel0E13kernel_shared+52];
	ld.shared.f32 	%f66, [_ZZ24default_function_kernel0E13kernel_shared+64];
	ld.shared.f32 	%f67, [_ZZ24default_function_kernel0E13kernel_shared+148];
	ld.shared.f32 	%f68, [_ZZ24default_function_kernel0E13kernel_shared+160];
	ld.shared.f32 	%f69, [_ZZ24default_function_kernel0E13kernel_shared+172];
	ld.shared.f32 	%f70, [_ZZ24default_function_kernel0E13kernel_shared+184];
	ld.shared.f32 	%f71, [_ZZ24default_function_kernel0E13kernel_shared+196];
	ld.shared.f32 	%f72, [_ZZ24default_function_kernel0E13kernel_shared+208];
	fma.rn.f32 	%f73, %f55, %f61, %f53;
	fma.rn.f32 	%f74, %f55, %f67, %f54;
	fma.rn.f32 	%f75, %f56, %f62, %f73;
	fma.rn.f32 	%f76, %f56, %f68, %f74;
	fma.rn.f32 	%f77, %f57, %f63, %f75;
	fma.rn.f32 	%f78, %f57, %f69, %f76;
	fma.rn.f32 	%f79, %f58, %f64, %f77;
	fma.rn.f32 	%f80, %f58, %f70, %f78;
	fma.rn.f32 	%f81, %f59, %f65, %f79;
	fma.rn.f32 	%f82, %f59, %f71, %f80;
	fma.rn.f32 	%f83, %f60, %f66, %f81;
	fma.rn.f32 	%f84, %f60, %f72, %f82;
	ld.shared.f32 	%f85, [%r80+8];
	ld.shared.f32 	%f86, [%r80+44];
	ld.shared.f32 	%f87, [%r80+80];
	ld.shared.f32 	%f88, [%r80+584];
	ld.shared.f32 	%f89, [%r80+620];
	ld.shared.f32 	%f90, [%r80+656];
	ld.shared.f32 	%f91, [_ZZ24default_function_kernel0E13kernel_shared+8];
	ld.shared.f32 	%f92, [_ZZ24default_function_kernel0E13kernel_shared+20];
	ld.shared.f32 	%f93, [_ZZ24default_function_kernel0E13kernel_shared+32];
	ld.shared.f32 	%f94, [_ZZ24default_function_kernel0E13kernel_shared+44];
	ld.shared.f32 	%f95, [_ZZ24default_function_kernel0E13kernel_shared+56];
	ld.shared.f32 	%f96, [_ZZ24default_function_kernel0E13kernel_shared+68];
	ld.shared.f32 	%f97, [_ZZ24default_function_kernel0E13kernel_shared+152];
	ld.shared.f32 	%f98, [_ZZ24default_function_kernel0E13kernel_shared+164];
	ld.shared.f32 	%f99, [_ZZ24default_function_kernel0E13kernel_shared+176];
	ld.shared.f32 	%f100, [_ZZ24default_function_kernel0E13kernel_shared+188];
	ld.shared.f32 	%f101, [_ZZ24default_function_kernel0E13kernel_shared+200];
	ld.shared.f32 	%f102, [_ZZ24default_function_kernel0E13kernel_shared+212];
	fma.rn.f32 	%f103, %f85, %f91, %f83;
	fma.rn.f32 	%f104, %f85, %f97, %f84;
	fma.rn.f32 	%f105, %f86, %f92, %f103;
	fma.rn.f32 	%f106, %f86, %f98, %f104;
	fma.rn.f32 	%f107, %f87, %f93, %f105;
	fma.rn.f32 	%f108, %f87, %f99, %f106;
	fma.rn.f32 	%f109, %f88, %f94, %f107;
	fma.rn.f32 	%f110, %f88, %f100, %f108;
	fma.rn.f32 	%f111, %f89, %f95, %f109;
	fma.rn.f32 	%f112, %f89, %f101, %f110;
	fma.rn.f32 	%f113, %f90, %f96, %f111;
	fma.rn.f32 	%f114, %f90, %f102, %f112;
	ld.shared.f32 	%f115, [%r80+1152];
	ld.shared.f32 	%f116, [%r80+1188];
	ld.shared.f32 	%f117, [%r80+1224];
	ld.shared.f32 	%f118, [%r80+1728];
	ld.shared.f32 	%f119, [%r80+1764];
	ld.shared.f32 	%f120, [%r80+1800];
	ld.shared.f32 	%f121, [_ZZ24default_function_kernel0E13kernel_shared+72];
	ld.shared.f32 	%f122, [_ZZ24default_function_kernel0E13kernel_shared+84];
	ld.shared.f32 	%f123, [_ZZ24default_function_kernel0E13kernel_shared+96];
	ld.shared.f32 	%f124, [_ZZ24default_function_kernel0E13kernel_shared+108];
	ld.shared.f32 	%f125, [_ZZ24default_function_kernel0E13kernel_shared+120];
	ld.shared.f32 	%f126, [_ZZ24default_function_kernel0E13kernel_shared+132];
	ld.shared.f32 	%f127, [_ZZ24default_function_kernel0E13kernel_shared+216];
	ld.shared.f32 	%f128, [_ZZ24default_function_kernel0E13kernel_shared+228];
	ld.shared.f32 	%f129, [_ZZ24default_function_kernel0E13kernel_shared+240];
	ld.shared.f32 	%f130, [_ZZ24default_function_kernel0E13kernel_shared+252];
	ld.shared.f32 	%f131, [_ZZ24default_function_kernel0E13kernel_shared+264];
	ld.shared.f32 	%f132, [_ZZ24default_function_kernel0E13kernel_shared+276];
	fma.rn.f32 	%f133, %f115, %f121, %f113;
	fma.rn.f32 	%f134, %f115, %f127, %f114;
	fma.rn.f32 	%f135, %f116, %f122, %f133;
	fma.rn.f32 	%f136, %f116, %f128, %f134;
	fma.rn.f32 	%f137, %f117, %f123, %f135;
	fma.rn.f32 	%f138, %f117, %f129, %f136;
	fma.rn.f32 	%f139, %f118, %f124, %f137;
	fma.rn.f32 	%f140, %f118, %f130, %f138;
	fma.rn.f32 	%f141, %f119, %f125, %f139;
	fma.rn.f32 	%f142, %f119, %f131, %f140;
	fma.rn.f32 	%f143, %f120, %f126, %f141;
	fma.rn.f32 	%f144, %f120, %f132, %f142;
	ld.shared.f32 	%f145, [%r80+1156];
	ld.shared.f32 	%f146, [%r80+1192];
	ld.shared.f32 	%f147, [%r80+1228];
	ld.shared.f32 	%f148, [%r80+1732];
	ld.shared.f32 	%f149, [%r80+1768];
	ld.shared.f32 	%f150, [%r80+1804];
	ld.shared.f32 	%f151, [_ZZ24default_function_kernel0E13kernel_shared+76];
	ld.shared.f32 	%f152, [_ZZ24default_function_kernel0E13kernel_shared+88];
	ld.shared.f32 	%f153, [_ZZ24default_function_kernel0E13kernel_shared+100];
	ld.shared.f32 	%f154, [_ZZ24default_function_kernel0E13kernel_shared+112];
	ld.shared.f32 	%f155, [_ZZ24default_function_kernel0E13kernel_shared+124];
	ld.shared.f32 	%f156, [_ZZ24default_function_kernel0E13kernel_shared+136];
	ld.shared.f32 	%f157, [_ZZ24default_function_kernel0E13kernel_shared+220];
	ld.shared.f32 	%f158, [_ZZ24default_function_kernel0E13kernel_shared+232];
	ld.shared.f32 	%f159, [_ZZ24default_function_kernel0E13kernel_shared+244];
	ld.shared.f32 	%f160, [_ZZ24default_function_kernel0E13kernel_shared+256];
	ld.shared.f32 	%f161, [_ZZ24default_function_kernel0E13kernel_shared+268];
	ld.shared.f32 	%f162, [_ZZ24default_function_kernel0E13kernel_shared+280];
	fma.rn.f32 	%f163, %f145, %f151, %f143;
	fma.rn.f32 	%f164, %f145, %f157, %f144;
	fma.rn.f32 	%f165, %f146, %f152, %f163;
	fma.rn.f32 	%f166, %f146, %f158, %f164;
	fma.rn.f32 	%f167, %f147, %f153, %f165;
	fma.rn.f32 	%f168, %f147, %f159, %f166;
	fma.rn.f32 	%f169, %f148, %f154, %f167;
	fma.rn.f32 	%f170, %f148, %f160, %f168;
	fma.rn.f32 	%f171, %f149, %f155, %f169;
	fma.rn.f32 	%f172, %f149, %f161, %f170;
	fma.rn.f32 	%f173, %f150, %f156, %f171;
	fma.rn.f32 	%f174, %f150, %f162, %f172;
	ld.shared.f32 	%f175, [%r80+1160];
	ld.shared.f32 	%f176, [%r80+1196];
	ld.shared.f32 	%f177, [%r80+1232];
	ld.shared.f32 	%f178, [%r80+1736];
	ld.shared.f32 	%f179, [%r80+1772];
	ld.shared.f32 	%f180, [%r80+1808];
	ld.shared.f32 	%f181, [_ZZ24default_function_kernel0E13kernel_shared+80];
	ld.shared.f32 	%f182, [_ZZ24default_function_kernel0E13kernel_shared+92];
	ld.shared.f32 	%f183, [_ZZ24default_function_kernel0E13kernel_shared+104];
	ld.shared.f32 	%f184, [_ZZ24default_function_kernel0E13kernel_shared+116];
	ld.shared.f32 	%f185, [_ZZ24default_function_kernel0E13kernel_shared+128];
	ld.shared.f32 	%f186, [_ZZ24default_function_kernel0E13kernel_shared+140];
	ld.shared.f32 	%f187, [_ZZ24default_function_kernel0E13kernel_shared+224];
	ld.shared.f32 	%f188, [_ZZ24default_function_kernel0E13kernel_shared+236];
	ld.shared.f32 	%f189, [_ZZ24default_function_kernel0E13kernel_shared+248];
	ld.shared.f32 	%f190, [_ZZ24default_function_kernel0E13kernel_shared+260];
	ld.shared.f32 	%f191, [_ZZ24default_function_kernel0E13kernel_shared+272];
	ld.shared.f32 	%f192, [_ZZ24default_function_kernel0E13kernel_shared+284];
	fma.rn.f32 	%f193, %f175, %f181, %f173;
	fma.rn.f32 	%f194, %f175, %f187, %f174;
	fma.rn.f32 	%f195, %f176, %f182, %f193;
	fma.rn.f32 	%f196, %f176, %f188, %f194;
	fma.rn.f32 	%f197, %f177, %f183, %f195;
	fma.rn.f32 	%f198, %f177, %f189, %f196;
	fma.rn.f32 	%f199, %f178, %f184, %f197;
	fma.rn.f32 	%f200, %f178, %f190, %f198;
	fma.rn.f32 	%f201, %f179, %f185, %f199;
	fma.rn.f32 	%f202, %f179, %f191, %f200;
	fma.rn.f32 	%f204, %f180, %f186, %f201;
	fma.rn.f32 	%f203, %f180, %f192, %f202;
	add.s32 	%r88, %r88, 1;
	add.s32 	%r87, %r87, 36;
	add.s64 	%rd65, %rd65, 3136;
	setp.ne.s32 	%p43, %r88, 8;
	@%p43 bra 	$L__BB0_1;
	ld.param.u64 	%rd64, [default_function_kernel0_param_2];
	cvta.to.global.u64 	%rd60, %rd64;
	mov.u32 	%r81, %ctaid.z;
	mad.lo.s32 	%r83, %r75, 5, %r6;
	mad.lo.s32 	%r84, %r81, 392, %r83;
	mov.u32 	%r85, %ctaid.x;
	mad.lo.s32 	%r86, %r85, 7, %r84;
	mul.wide.u32 	%rd61, %r86, 4;
	add.s64 	%rd62, %rd60, %rd61;
	st.global.f32 	[%rd62], %f204;
	st.global.f32 	[%rd62+784], %f203;
	ret;

}
	// .globl	_Z6conv2dPfPKfS_
.visible .entry _Z6conv2dPfPKfS_(
	.param .u64 .ptr .align 1 _Z6conv2dPfPKfS__param_0,
	.param .u64 .ptr .align 1 _Z6conv2dPfPKfS__param_1,
	.param .u64 .ptr .align 1 _Z6conv2dPfPKfS__param_2
)
{
	.reg .pred 	%p<23>;
	.reg .b32 	%r<291>;
	.reg .b32 	%f<355>;
	.reg .b64 	%rd<93>;

	ld.param.u64 	%rd4, [_Z6conv2dPfPKfS__param_0];
	ld.param.u64 	%rd3, [_Z6conv2dPfPKfS__param_1];
	ld.param.u64 	%rd5, [_Z6conv2dPfPKfS__param_2];
	cvta.to.global.u64 	%rd1, %rd5;
	cvta.to.global.u64 	%rd2, %rd4;
	mov.u32 	%r76, %ctaid.x;
	mul.hi.u32 	%r77, %r76, -1840700269;
	shr.u32 	%r1, %r77, 2;
	mul.lo.s32 	%r78, %r1, 7;
	sub.s32 	%r2, %r76, %r78;
	mov.u32 	%r3, %tid.x;
	shr.u32 	%r4, %r3, 5;
	and.b32  	%r5, %r3, 31;
	setp.gt.u32 	%p1, %r3, 271;
	@%p1 bra 	$L__BB1_7;
	mov.u32 	%r6, %ntid.x;
	add.s32 	%r79, %r3, %r6;
	max.u32 	%r80, %r79, 272;
	setp.lt.u32 	%p2, %r79, 272;
	selp.u32 	%r81, 1, 0, %p2;
	add.s32 	%r82, %r79, %r81;
	sub.s32 	%r83, %r80, %r82;
	div.u32 	%r84, %r83, %r6;
	add.s32 	%r7, %r84, %r81;
	and.b32  	%r85, %r7, 3;
	setp.eq.s32 	%p3, %r85, 3;
	mov.u32 	%r276, %r3;
	@%p3 bra 	$L__BB1_4;
	add.s32 	%r86, %r7, 1;
	and.b32  	%r87, %r86, 3;
	shl.b32 	%r88, %r3, 2;
	mov.u32 	%r89, shared_input;
	add.s32 	%r273, %r89, %r88;
	shl.b32 	%r9, %r6, 2;
	neg.s32 	%r272, %r87;
	mad.lo.s32 	%r276, %r6, %r87, %r3;
$L__BB1_3:
	.pragma "nounroll";
	mov.b32 	%r90, 0;
	st.shared.u32 	[%r273], %r90;
	add.s32 	%r273, %r273, %r9;
	add.s32 	%r272, %r272, 1;
	setp.ne.s32 	%p4, %r272, 0;
	@%p4 bra 	$L__BB1_3;
$L__BB1_4:
	setp.lt.u32 	%p5, %r7, 3;
	@%p5 bra 	$L__BB1_7;
	shl.b32 	%r17, %r6, 2;
	shl.b32 	%r91, %r276, 2;
	mov.u32 	%r92, shared_input;
	add.s32 	%r275, %r92, %r91;
	shl.b32 	%r19, %r6, 4;
	shl.b32 	%r20, %r6, 3;
	mul.lo.s32 	%r21, %r6, 12;
$L__BB1_6:
	mov.b32 	%r93, 0;
	st.shared.u32 	[%r275], %r93;
	add.s32 	%r94, %r275, %r17;
	st.shared.u32 	[%r94], %r93;
	add.s32 	%r95, %r275, %r20;
	st.shared.u32 	[%r95], %r93;
	add.s32 	%r96, %r275, %r21;
	st.shared.u32 	[%r96], %r93;
	add.s32 	%r276, %r276, %r17;
	add.s32 	%r275, %r275, %r19;
	setp.lt.u32 	%p6, %r276, 272;
	@%p6 bra 	$L__BB1_6;
$L__BB1_7:
	shl.b32 	%r97, %r2, 1;
	shl.b32 	%r26, %r1, 2;
	setp.ne.s32 	%p7, %r2, 0;
	max.u32 	%r27, %r97, 1;
	add.s32 	%r28, %r27, -1;
	min.u32 	%r29, %r97, 11;
	add.s32 	%r30, %r29, 3;
	bar.sync 	0;
	@%p7 bra 	$L__BB1_17;
	setp.lt.u32 	%p14, %r3, 128;
	@%p14 bra 	$L__BB1_9;
	bra.uni 	$L__BB1_26;
$L__BB1_9:
	sub.s32 	%r164, %r30, %r28;
	mul.lo.s32 	%r53, %r164, 14;
	setp.ge.u32 	%p15, %r5, %r53;
	@%p15 bra 	$L__BB1_26;
	add.s32 	%r165, %r26, %r4;
	mul.lo.s32 	%r166, %r28, 14;
	mad.lo.s32 	%r54, %r165, 196, %r166;
	mul.lo.s32 	%r167, %r29, 14;
	sub.s32 	%r168, %r167, %r5;
	mad.lo.s32 	%r169, %r27, -14, %r168;
	add.s32 	%r55, %r169, 55;
	and.b32  	%r170, %r55, 96;
	setp.eq.s32 	%p16, %r170, 96;
	mov.u32 	%r290, %r5;
	@%p16 bra 	$L__BB1_14;
	add.s32 	%r287, %r5, -14;
	mul.lo.s32 	%r171, %r4, 196;
	mad.lo.s32 	%r172, %r1, 784, %r171;
	mad.lo.s32 	%r173, %r27, 14, %r172;
	add.s32 	%r286, %r173, %r5;
	shl.b32 	%r174, %r5, 2;
	mad.lo.s32 	%r175, %r4, 272, %r174;
	mov.u32 	%r176, shared_input;
	add.s32 	%r177, %r175, %r176;
	add.s32 	%r285, %r177, 72;
	shr.u32 	%r178, %r55, 5;
	add.s32 	%r179, %r178, 1;
	and.b32  	%r180, %r179, 3;
	neg.s32 	%r284, %r180;
	mov.u32 	%r288, %r5;
$L__BB1_12:
	.pragma "nounroll";
	shr.u32 	%r181, %r288, 1;
	mul.hi.u32 	%r182, %r181, -1840700269;
	shr.u32 	%r183, %r182, 2;
	mad.lo.s32 	%r184, %r183, 12, %r285;
	add.s32 	%r185, %r286, -14;
	mul.wide.u32 	%rd16, %r185, 4;
	add.s64 	%rd17, %rd2, %rd16;
	ld.global.nc.f32 	%f12, [%rd17];
	st.shared.f32 	[%r184], %f12;
	add.s32 	%r288, %r288, 32;
	add.s32 	%r287, %r287, 32;
	add.s32 	%r286, %r286, 32;
	add.s32 	%r285, %r285, 128;
	add.s32 	%r284, %r284, 1;
	setp.ne.s32 	%p17, %r284, 0;
	@%p17 bra 	$L__BB1_12;
	add.s32 	%r290, %r287, 14;
$L__BB1_14:
	setp.lt.u32 	%p18, %r55, 96;
	@%p18 bra 	$L__BB1_26;
	mul.lo.s32 	%r72, %r4, 68;
	mov.u32 	%r195, shared_input;
$L__BB1_16:
	shr.u32 	%r186, %r290, 1;
	mul.hi.u32 	%r187, %r186, -1840700269;
	shr.u32 	%r188, %r187, 2;
	mul.lo.s32 	%r189, %r188, 14;
	sub.s32 	%r190, %r290, %r189;
	add.s32 	%r191, %r54, %r290;
	mul.wide.u32 	%rd18, %r191, 4;
	add.s64 	%rd19, %rd2, %rd18;
	ld.global.nc.f32 	%f13, [%rd19];
	add.s32 	%r192, %r72, %r190;
	mad.lo.s32 	%r193, %r188, 17, %r192;
	shl.b32 	%r194, %r193, 2;
	add.s32 	%r196, %r195, %r194;
	st.shared.f32 	[%r196+72], %f13;
	add.s32 	%r197, %r290, 32;
	shr.u32 	%r198, %r197, 1;
	mul.hi.u32 	%r199, %r198, -1840700269;
	shr.u32 	%r200, %r199, 2;
	mul.lo.s32 	%r201, %r200, 14;
	sub.s32 	%r202, %r197, %r201;
	add.s32 	%r203, %r191, 32;
	mul.wide.u32 	%rd20, %r203, 4;
	add.s64 	%rd21, %rd2, %rd20;
	ld.global.nc.f32 	%f14, [%rd21];
	add.s32 	%r204, %r72, %r202;
	mad.lo.s32 	%r205, %r200, 17, %r204;
	shl.b32 	%r206, %r205, 2;
	add.s32 	%r207, %r195, %r206;
	st.shared.f32 	[%r207+72], %f14;
	add.s32 	%r208, %r290, 64;
	shr.u32 	%r209, %r208, 1;
	mul.hi.u32 	%r210, %r209, -1840700269;
	shr.u32 	%r211, %r210, 2;
	mul.lo.s32 	%r212, %r211, 14;
	sub.s32 	%r213, %r208, %r212;
	add.s32 	%r214, %r191, 64;
	mul.wide.u32 	%rd22, %r214, 4;
	add.s64 	%rd23, %rd2, %rd22;
	ld.global.nc.f32 	%f15, [%rd23];
	add.s32 	%r215, %r72, %r213;
	mad.lo.s32 	%r216, %r211, 17, %r215;
	shl.b32 	%r217, %r216, 2;
	add.s32 	%r218, %r195, %r217;
	st.shared.f32 	[%r218+72], %f15;
	add.s32 	%r219, %r290, 96;
	shr.u32 	%r220, %r219, 1;
	mul.hi.u32 	%r221, %r220, -1840700269;
	shr.u32 	%r222, %r221, 2;
	mul.lo.s32 	%r223, %r222, 14;
	sub.s32 	%r224, %r219, %r223;
	add.s32 	%r225, %r191, 96;
	mul.wide.u32 	%rd24, %r225, 4;
	add.s64 	%rd25, %rd2, %rd24;
	ld.global.nc.f32 	%f16, [%rd25];
	add.s32 	%r226, %r72, %r224;
	mad.lo.s32 	%r227, %r222, 17, %r226;
	shl.b32 	%r228, %r227, 2;
	add.s32 	%r229, %r195, %r228;
	st.shared.f32 	[%r229+72], %f16;
	add.s32 	%r290, %r290, 128;
	setp.lt.u32 	%p19, %r290, %r53;
	@%p19 bra 	$L__BB1_16;
	bra.uni 	$L__BB1_26;
$L__BB1_17:
	setp.gt.u32 	%p8, %r3, 127;
	@%p8 bra 	$L__BB1_26;
	sub.s32 	%r98, %r30, %r28;
	mul.lo.s32 	%r31, %r98, 14;
	setp.ge.u32 	%p9, %r5, %r31;
	@%p9 bra 	$L__BB1_26;
	add.s32 	%r99, %r26, %r4;
	mul.lo.s32 	%r100, %r28, 14;
	mad.lo.s32 	%r32, %r99, 196, %r100;
	mul.lo.s32 	%r101, %r29, 14;
	sub.s32 	%r102, %r101, %r5;
	mad.lo.s32 	%r103, %r27, -14, %r102;
	add.s32 	%r33, %r103, 55;
	and.b32  	%r104, %r33, 96;
	setp.eq.s32 	%p10, %r104, 96;
	mov.u32 	%r283, %r5;
	@%p10 bra 	$L__BB1_23;
	add.s32 	%r280, %r5, -14;
	mul.lo.s32 	%r105, %r4, 196;
	mad.lo.s32 	%r106, %r1, 784, %r105;
	mad.lo.s32 	%r107, %r27, 14, %r106;
	add.s32 	%r279, %r107, %r5;
	shl.b32 	%r108, %r5, 2;
	mad.lo.s32 	%r109, %r4, 272, %r108;
	mov.u32 	%r110, shared_input;
	add.s32 	%r111, %r109, %r110;
	add.s32 	%r278, %r111, 4;
	shr.u32 	%r112, %r33, 5;
	add.s32 	%r113, %r112, 1;
	and.b32  	%r114, %r113, 3;
	neg.s32 	%r277, %r114;
	mov.u32 	%r281, %r5;
$L__BB1_21:
	.pragma "nounroll";
	shr.u32 	%r115, %r281, 1;
	mul.hi.u32 	%r116, %r115, -1840700269;
	shr.u32 	%r117, %r116, 2;
	mad.lo.s32 	%r118, %r117, 12, %r278;
	add.s32 	%r119, %r279, -14;
	mul.wide.u32 	%rd6, %r119, 4;
	add.s64 	%rd7, %rd2, %rd6;
	ld.global.nc.f32 	%f7, [%rd7];
	st.shared.f32 	[%r118], %f7;
	add.s32 	%r281, %r281, 32;
	add.s32 	%r280, %r280, 32;
	add.s32 	%r279, %r279, 32;
	add.s32 	%r278, %r278, 128;
	add.s32 	%r277, %r277, 1;
	setp.ne.s32 	%p11, %r277, 0;
	@%p11 bra 	$L__BB1_21;
	add.s32 	%r283, %r280, 14;
$L__BB1_23:
	setp.lt.u32 	%p12, %r33, 96;
	@%p12 bra 	$L__BB1_26;
	mul.lo.s32 	%r50, %r4, 68;
	mov.u32 	%r129, shared_input;
$L__BB1_25:
	shr.u32 	%r120, %r283, 1;
	mul.hi.u32 	%r121, %r120, -1840700269;
	shr.u32 	%r122, %r121, 2;
	mul.lo.s32 	%r123, %r122, 14;
	sub.s32 	%r124, %r283, %r123;
	add.s32 	%r125, %r32, %r283;
	mul.wide.u32 	%rd8, %r125, 4;
	add.s64 	%rd9, %rd2, %rd8;
	ld.global.nc.f32 	%f8, [%rd9];
	add.s32 	%r126, %r50, %r124;
	mad.lo.s32 	%r127, %r122, 17, %r126;
	shl.b32 	%r128, %r127, 2;
	add.s32 	%r130, %r129, %r128;
	st.shared.f32 	[%r130+4], %f8;
	add.s32 	%r131, %r283, 32;
	shr.u32 	%r132, %r131, 1;
	mul.hi.u32 	%r133, %r132, -1840700269;
	shr.u32 	%r134, %r133, 2;
	mul.lo.s32 	%r135, %r134, 14;
	sub.s32 	%r136, %r131, %r135;
	add.s32 	%r137, %r125, 32;
	mul.wide.u32 	%rd10, %r137, 4;
	add.s64 	%rd11, %rd2, %rd10;
	ld.global.nc.f32 	%f9, [%rd11];
	add.s32 	%r138, %r50, %r136;
	mad.lo.s32 	%r139, %r134, 17, %r138;
	shl.b32 	%r140, %r139, 2;
	add.s32 	%r141, %r129, %r140;
	st.shared.f32 	[%r141+4], %f9;
	add.s32 	%r142, %r283, 64;
	shr.u32 	%r143, %r142, 1;
	mul.hi.u32 	%r144, %r143, -1840700269;
	shr.u32 	%r145, %r144, 2;
	mul.lo.s32 	%r146, %r145, 14;
	sub.s32 	%r147, %r142, %r146;
	add.s32 	%r148, %r125, 64;
	mul.wide.u32 	%rd12, %r148, 4;
	add.s64 	%rd13, %rd2, %rd12;
	ld.global.nc.f32 	%f10, [%rd13];
	add.s32 	%r149, %r50, %r147;
	mad.lo.s32 	%r150, %r145, 17, %r149;
	shl.b32 	%r151, %r150, 2;
	add.s32 	%r152, %r129, %r151;
	st.shared.f32 	[%r152+4], %f10;
	add.s32 	%r153, %r283, 96;
	shr.u32 	%r154, %r153, 1;
	mul.hi.u32 	%r155, %r154, -1840700269;
	shr.u32 	%r156, %r155, 2;
	mul.lo.s32 	%r157, %r156, 14;
	sub.s32 	%r158, %r153, %r157;
	add.s32 	%r159, %r125, 96;
	mul.wide.u32 	%rd14, %r159, 4;
	add.s64 	%rd15, %rd2, %rd14;
	ld.global.nc.f32 	%f11, [%rd15];
	add.s32 	%r160, %r50, %r158;
	mad.lo.s32 	%r161, %r156, 17, %r160;
	shl.b32 	%r162, %r161, 2;
	add.s32 	%r163, %r129, %r162;
	st.shared.f32 	[%r163+4], %f11;
	add.s32 	%r283, %r283, 128;
	setp.lt.u32 	%p13, %r283, %r31;
	@%p13 bra 	$L__BB1_25;
$L__BB1_26:
	cvta.to.global.u64 	%rd26, %rd3;
	bar.sync 	0;
	mul.lo.s32 	%r75, %r4, 3;
	mul.lo.s32 	%r231, %r1, 1152;
	or.b32  	%r232, %r231, %r5;
	mul.wide.u32 	%rd27, %r232, 4;
	add.s64 	%rd28, %rd26, %rd27;
	ld.global.nc.f32 	%f17, [%rd28];
	ld.global.nc.f32 	%f18, [%rd28+128];
	ld.global.nc.f32 	%f19, [%rd28+256];
	ld.global.nc.f32 	%f20, [%rd28+384];
	add.s32 	%r233, %r232, 128;
	mul.wide.u32 	%rd29, %r233, 4;
	add.s64 	%rd30, %rd26, %rd29;
	ld.global.nc.f32 	%f21, [%rd30];
	add.s32 	%r234, %r232, 160;
	mul.wide.u32 	%rd31, %r234, 4;
	add.s64 	%rd32, %rd26, %rd31;
	ld.global.nc.f32 	%f22, [%rd32];
	add.s32 	%r235, %r232, 192;
	mul.wide.u32 	%rd33, %r235, 4;
	add.s64 	%rd34, %rd26, %rd33;
	ld.global.nc.f32 	%f23, [%rd34];
	add.s32 	%r236, %r232, 224;
	mul.wide.u32 	%rd35, %r236, 4;
	add.s64 	%rd36, %rd26, %rd35;
	ld.global.nc.f32 	%f24, [%rd36];
	add.s32 	%r237, %r232, 256;
	mul.wide.u32 	%rd37, %r237, 4;
	add.s64 	%rd38, %rd26, %rd37;
	ld.global.nc.f32 	%f25, [%rd38];
	shl.b32 	%r238, %r75, 2;
	mov.u32 	%r239, shared_input;
	add.s32 	%r240, %r239, %r238;
	ld.shared.f32 	%f26, [%r240];
	fma.rn.f32 	%f27, %f26, %f17, 0f00000000;
	ld.shared.f32 	%f28, [%r240+4];
	fma.rn.f32 	%f29, %f28, %f17, 0f00000000;
	fma.rn.f32 	%f30, %f28, %f18, %f27;
	ld.shared.f32 	%f31, [%r240+8];
	fma.rn.f32 	%f32, %f31, %f17, 0f00000000;
	fma.rn.f32 	%f33, %f31, %f18, %f29;
	fma.rn.f32 	%f34, %f31, %f19, %f30;
	ld.shared.f32 	%f35, [%r240+12];
	fma.rn.f32 	%f36, %f35, %f18, %f32;
	fma.rn.f32 	%f37, %f35, %f19, %f33;
	ld.shared.f32 	%f38, [%r240+16];
	fma.rn.f32 	%f39, %f38, %f19, %f36;
	ld.shared.f32 	%f40, [%r240+68];
	fma.rn.f32 	%f41, %f40, %f17, 0f00000000;
	fma.rn.f32 	%f42, %f40, %f20, %f34;
	ld.shared.f32 	%f43, [%r240+72];
	fma.rn.f32 	%f44, %f43, %f17, 0f00000000;
	fma.rn.f32 	%f45, %f43, %f18, %f41;
	fma.rn.f32 	%f46, %f43, %f20, %f37;
	fma.rn.f32 	%f47, %f43, %f21, %f42;
	ld.shared.f32 	%f48, [%r240+76];
	fma.rn.f32 	%f49, %f48, %f17, 0f00000000;
	fma.rn.f32 	%f50, %f48, %f18, %f44;
	fma.rn.f32 	%f51, %f48, %f19, %f45;
	fma.rn.f32 	%f52, %f48, %f20, %f39;
	fma.rn.f32 	%f53, %f48, %f21, %f46;
	fma.rn.f32 	%f54, %f48, %f22, %f47;
	ld.shared.f32 	%f55, [%r240+80];
	fma.rn.f32 	%f56, %f55, %f18, %f49;
	fma.rn.f32 	%f57, %f55, %f19, %f50;
	fma.rn.f32 	%f58, %f55, %f21, %f52;
	fma.rn.f32 	%f59, %f55, %f22, %f53;
	ld.shared.f32 	%f60, [%r240+84];
	fma.rn.f32 	%f61, %f60, %f19, %f56;
	fma.rn.f32 	%f62, %f60, %f22, %f58;
	ld.shared.f32 	%f63, [%r240+136];
	fma.rn.f32 	%f64, %f63, %f20, %f51;
	fma.rn.f32 	%f65, %f63, %f23, %f54;
	ld.shared.f32 	%f66, [%r240+140];
	fma.rn.f32 	%f67, %f66, %f20, %f57;
	fma.rn.f32 	%f68, %f66, %f21, %f64;
	fma.rn.f32 	%f69, %f66, %f23, %f59;
	fma.rn.f32 	%f70, %f66, %f24, %f65;
	ld.shared.f32 	%f71, [%r240+144];
	fma.rn.f32 	%f72, %f71, %f20, %f61;
	fma.rn.f32 	%f73, %f71, %f21, %f67;
	fma.rn.f32 	%f74, %f71, %f22, %f68;
	fma.rn.f32 	%f75, %f71, %f23, %f62;
	fma.rn.f32 	%f76, %f71, %f24, %f69;
	fma.rn.f32 	%f77, %f71, %f25, %f70;
	ld.shared.f32 	%f78, [%r240+148];
	fma.rn.f32 	%f79, %f78, %f21, %f72;
	fma.rn.f32 	%f80, %f78, %f22, %f73;
	fma.rn.f32 	%f81, %f78, %f24, %f75;
	fma.rn.f32 	%f82, %f78, %f25, %f76;
	ld.shared.f32 	%f83, [%r240+152];
	fma.rn.f32 	%f84, %f83, %f22, %f79;
	fma.rn.f32 	%f85, %f83, %f25, %f81;
	ld.shared.f32 	%f86, [%r240+204];
	fma.rn.f32 	%f87, %f86, %f23, %f74;
	ld.shared.f32 	%f88, [%r240+208];
	fma.rn.f32 	%f89, %f88, %f23, %f80;
	fma.rn.f32 	%f90, %f88, %f24, %f87;
	ld.shared.f32 	%f91, [%r240+212];
	fma.rn.f32 	%f92, %f91, %f23, %f84;
	fma.rn.f32 	%f93, %f91, %f24, %f89;
	fma.rn.f32 	%f94, %f91, %f25, %f90;
	ld.shared.f32 	%f95, [%r240+216];
	fma.rn.f32 	%f96, %f95, %f24, %f92;
	fma.rn.f32 	%f97, %f95, %f25, %f93;
	ld.shared.f32 	%f98, [%r240+220];
	fma.rn.f32 	%f99, %f98, %f25, %f96;
	add.s32 	%r241, %r232, 288;
	mul.wide.u32 	%rd39, %r241, 4;
	add.s64 	%rd40, %rd26, %rd39;
	ld.global.nc.f32 	%f100, [%rd40];
	ld.global.nc.f32 	%f101, [%rd40+128];
	ld.global.nc.f32 	%f102, [%rd40+256];
	add.s32 	%r242, %r232, 384;
	mul.wide.u32 	%rd41, %r242, 4;
	add.s64 	%rd42, %rd26, %rd41;
	ld.global.nc.f32 	%f103, [%rd42];
	add.s32 	%r243, %r232, 416;
	mul.wide.u32 	%rd43, %r243, 4;
	add.s64 	%rd44, %rd26, %rd43;
	ld.global.nc.f32 	%f104, [%rd44];
	add.s32 	%r244, %r232, 448;
	mul.wide.u32 	%rd45, %r244, 4;
	add.s64 	%rd46, %rd26, %rd45;
	ld.global.nc.f32 	%f105, [%rd46];
	add.s32 	%r245, %r232, 480;
	mul.wide.u32 	%rd47, %r245, 4;
	add.s64 	%rd48, %rd26, %rd47;
	ld.global.nc.f32 	%f106, [%rd48];
	add.s32 	%r246, %r232, 512;
	mul.wide.u32 	%rd49, %r246, 4;
	add.s64 	%rd50, %rd26, %rd49;
	ld.global.nc.f32 	%f107, [%rd50];
	add.s32 	%r247, %r232, 544;
	mul.wide.u32 	%rd51, %r247, 4;
	add.s64 	%rd52, %rd26, %rd51;
	ld.global.nc.f32 	%f108, [%rd52];
	ld.shared.f32 	%f109, [%r240+272];
	fma.rn.f32 	%f110, %f109, %f100, %f77;
	ld.shared.f32 	%f111, [%r240+276];
	fma.rn.f32 	%f112, %f111, %f100, %f82;
	fma.rn.f32 	%f113, %f111, %f101, %f110;
	ld.shared.f32 	%f114, [%r240+280];
	fma.rn.f32 	%f115, %f114, %f100, %f85;
	fma.rn.f32 	%f116, %f114, %f101, %f112;
	fma.rn.f32 	%f117, %f114, %f102, %f113;
	ld.shared.f32 	%f118, [%r240+284];
	fma.rn.f32 	%f119, %f118, %f101, %f115;
	fma.rn.f32 	%f120, %f118, %f102, %f116;
	ld.shared.f32 	%f121, [%r240+288];
	fma.rn.f32 	%f122, %f121, %f102, %f119;
	ld.shared.f32 	%f123, [%r240+340];
	fma.rn.f32 	%f124, %f123, %f100, %f94;
	fma.rn.f32 	%f125, %f123, %f103, %f117;
	ld.shared.f32 	%f126, [%r240+344];
	fma.rn.f32 	%f127, %f126, %f100, %f97;
	fma.rn.f32 	%f128, %f126, %f101, %f124;
	fma.rn.f32 	%f129, %f126, %f103, %f120;
	fma.rn.f32 	%f130, %f126, %f104, %f125;
	ld.shared.f32 	%f131, [%r240+348];
	fma.rn.f32 	%f132, %f131, %f100, %f99;
	fma.rn.f32 	%f133, %f131, %f101, %f127;
	fma.rn.f32 	%f134, %f131, %f102, %f128;
	fma.rn.f32 	%f135, %f131, %f103, %f122;
	fma.rn.f32 	%f136, %f131, %f104, %f129;
	fma.rn.f32 	%f137, %f131, %f105, %f130;
	ld.shared.f32 	%f138, [%r240+352];
	fma.rn.f32 	%f139, %f138, %f101, %f132;
	fma.rn.f32 	%f140, %f138, %f102, %f133;
	fma.rn.f32 	%f141, %f138, %f104, %f135;
	fma.rn.f32 	%f142, %f138, %f105, %f136;
	ld.shared.f32 	%f143, [%r240+356];
	fma.rn.f32 	%f144, %f143, %f102, %f139;
	fma.rn.f32 	%f145, %f143, %f105, %f141;
	ld.shared.f32 	%f146, [%r240+408];
	fma.rn.f32 	%f147, %f146, %f103, %f134;
	fma.rn.f32 	%f148, %f146, %f106, %f137;
	ld.shared.f32 	%f149, [%r240+412];
	fma.rn.f32 	%f150, %f149, %f103, %f140;
	fma.rn.f32 	%f151, %f149, %f104, %f147;
	fma.rn.f32 	%f152, %f149, %f106, %f142;
	fma.rn.f32 	%f153, %f149, %f107, %f148;
	ld.shared.f32 	%f154, [%r240+416];
	fma.rn.f32 	%f155, %f154, %f103, %f144;
	fma.rn.f32 	%f156, %f154, %f104, %f150;
	fma.rn.f32 	%f157, %f154, %f105, %f151;
	fma.rn.f32 	%f158, %f154, %f106, %f145;
	fma.rn.f32 	%f159, %f154, %f107, %f152;
	fma.rn.f32 	%f160, %f154, %f108, %f153;
	ld.shared.f32 	%f161, [%r240+420];
	fma.rn.f32 	%f162, %f161, %f104, %f155;
	fma.rn.f32 	%f163, %f161, %f105, %f156;
	fma.rn.f32 	%f164, %f161, %f107, %f158;
	fma.rn.f32 	%f165, %f161, %f108, %f159;
	ld.shared.f32 	%f166, [%r240+424];
	fma.rn.f32 	%f167, %f166, %f105, %f162;
	fma.rn.f32 	%f168, %f166, %f108, %f164;
	ld.shared.f32 	%f169, [%r240+476];
	fma.rn.f32 	%f170, %f169, %f106, %f157;
	ld.shared.f32 	%f171, [%r240+480];
	fma.rn.f32 	%f172, %f171, %f106, %f163;
	fma.rn.f32 	%f173, %f171, %f107, %f170;
	ld.shared.f32 	%f174, [%r240+484];
	fma.rn.f32 	%f175, %f174, %f106, %f167;
	fma.rn.f32 	%f176, %f174, %f107, %f172;
	fma.rn.f32 	%f177, %f174, %f108, %f173;
	ld.shared.f32 	%f178, [%r240+488];
	fma.rn.f32 	%f179, %f178, %f107, %f175;
	fma.rn.f32 	%f180, %f178, %f108, %f176;
	ld.shared.f32 	%f181, [%r240+492];
	fma.rn.f32 	%f182, %f181, %f108, %f179;
	add.s32 	%r248, %r232, 576;
	mul.wide.u32 	%rd53, %r248, 4;
	add.s64 	%rd54, %rd26, %rd53;
	ld.global.nc.f32 	%f183, [%rd54];
	ld.global.nc.f32 	%f184, [%rd54+128];
	add.s32 	%r249, %r232, 640;
	mul.wide.u32 	%rd55, %r249, 4;
	add.s64 	%rd56, %rd26, %rd55;
	ld.global.nc.f32 	%f185, [%rd56];
	add.s32 	%r250, %r232, 672;
	mul.wide.u32 	%rd57, %r250, 4;
	add.s64 	%rd58, %rd26, %rd57;
	ld.global.nc.f32 	%f186, [%rd58];
	add.s32 	%r251, %r232, 704;
	mul.wide.u32 	%rd59, %r251, 4;
	add.s64 	%rd60, %rd26, %rd59;
	ld.global.nc.f32 	%f187, [%rd60];
	add.s32 	%r252, %r232, 736;
	mul.wide.u32 	%rd61, %r252, 4;
	add.s64 	%rd62, %rd26, %rd61;
	ld.global.nc.f32 	%f188, [%rd62];
	add.s32 	%r253, %r232, 768;
	mul.wide.u32 	%rd63, %r253, 4;
	add.s64 	%rd64, %rd26, %rd63;
	ld.global.nc.f32 	%f189, [%rd64];
	add.s32 	%r254, %r232, 800;
	mul.wide.u32 	%rd65, %r254, 4;
	add.s64 	%rd66, %rd26, %rd65;
	ld.global.nc.f32 	%f190, [%rd66];
	add.s32 	%r255, %r232, 832;
	mul.wide.u32 	%rd67, %r255, 4;
	add.s64 	%rd68, %rd26, %rd67;
	ld.global.nc.f32 	%f191, [%rd68];
	ld.shared.f32 	%f192, [%r240+544];
	fma.rn.f32 	%f193, %f192, %f183, %f160;
	ld.shared.f32 	%f194, [%r240+548];
	fma.rn.f32 	%f195, %f194, %f183, %f165;
	fma.rn.f32 	%f196, %f194, %f184, %f193;
	ld.shared.f32 	%f197, [%r240+552];
	fma.rn.f32 	%f198, %f197, %f183, %f168;
	fma.rn.f32 	%f199, %f197, %f184, %f195;
	fma.rn.f32 	%f200, %f197, %f185, %f196;
	ld.shared.f32 	%f201, [%r240+556];
	fma.rn.f32 	%f202, %f201, %f184, %f198;
	fma.rn.f32 	%f203, %f201, %f185, %f199;
	ld.shared.f32 	%f204, [%r240+560];
	fma.rn.f32 	%f205, %f204, %f185, %f202;
	ld.shared.f32 	%f206, [%r240+612];
	fma.rn.f32 	%f207, %f206, %f183, %f177;
	fma.rn.f32 	%f208, %f206, %f186, %f200;
	ld.shared.f32 	%f209, [%r240+616];
	fma.rn.f32 	%f210, %f209, %f183, %f180;
	fma.rn.f32 	%f211, %f209, %f184, %f207;
	fma.rn.f32 	%f212, %f209, %f186, %f203;
	fma.rn.f32 	%f213, %f209, %f187, %f208;
	ld.shared.f32 	%f214, [%r240+620];
	fma.rn.f32 	%f215, %f214, %f183, %f182;
	fma.rn.f32 	%f216, %f214, %f184, %f210;
	fma.rn.f32 	%f217, %f214, %f185, %f211;
	fma.rn.f32 	%f218, %f214, %f186, %f205;
	fma.rn.f32 	%f219, %f214, %f187, %f212;
	fma.rn.f32 	%f220, %f214, %f188, %f213;
	ld.shared.f32 	%f221, [%r240+624];
	fma.rn.f32 	%f222, %f221, %f184, %f215;
	fma.rn.f32 	%f223, %f221, %f185, %f216;
	fma.rn.f32 	%f224, %f221, %f187, %f218;
	fma.rn.f32 	%f225, %f221, %f188, %f219;
	ld.shared.f32 	%f226, [%r240+628];
	fma.rn.f32 	%f227, %f226, %f185, %f222;
	fma.rn.f32 	%f228, %f226, %f188, %f224;
	ld.shared.f32 	%f229, [%r240+680];
	fma.rn.f32 	%f230, %f229, %f186, %f217;
	fma.rn.f32 	%f231, %f229, %f189, %f220;
	ld.shared.f32 	%f232, [%r240+684];
	fma.rn.f32 	%f233, %f232, %f186, %f223;
	fma.rn.f32 	%f234, %f232, %f187, %f230;
	fma.rn.f32 	%f235, %f232, %f189, %f225;
	fma.rn.f32 	%f236, %f232, %f190, %f231;
	ld.shared.f32 	%f237, [%r240+688];
	fma.rn.f32 	%f238, %f237, %f186, %f227;
	fma.rn.f32 	%f239, %f237, %f187, %f233;
	fma.rn.f32 	%f240, %f237, %f188, %f234;
	fma.rn.f32 	%f241, %f237, %f189, %f228;
	fma.rn.f32 	%f242, %f237, %f190, %f235;
	fma.rn.f32 	%f243, %f237, %f191, %f236;
	ld.shared.f32 	%f244, [%r240+692];
	fma.rn.f32 	%f245, %f244, %f187, %f238;
	fma.rn.f32 	%f246, %f244, %f188, %f239;
	fma.rn.f32 	%f247, %f244, %f190, %f241;
	fma.rn.f32 	%f248, %f244, %f191, %f242;
	ld.shared.f32 	%f249, [%r240+696];
	fma.rn.f32 	%f250, %f249, %f188, %f245;
	fma.rn.f32 	%f251, %f249, %f191, %f247;
	ld.shared.f32 	%f252, [%r240+748];
	fma.rn.f32 	%f253, %f252, %f189, %f240;
	ld.shared.f32 	%f254, [%r240+752];
	fma.rn.f32 	%f255, %f254, %f189, %f246;
	fma.rn.f32 	%f256, %f254, %f190, %f253;
	ld.shared.f32 	%f257, [%r240+756];
	fma.rn.f32 	%f258, %f257, %f189, %f250;
	fma.rn.f32 	%f259, %f257, %f190, %f255;
	fma.rn.f32 	%f260, %f257, %f191, %f256;
	ld.shared.f32 	%f261, [%r240+760];
	fma.rn.f32 	%f262, %f261, %f190, %f258;
	fma.rn.f32 	%f263, %f261, %f191, %f259;
	ld.shared.f32 	%f264, [%r240+764];
	fma.rn.f32 	%f265, %f264, %f191, %f262;
	add.s32 	%r256, %r232, 864;
	mul.wide.u32 	%rd69, %r256, 4;
	add.s64 	%rd70, %rd26, %rd69;
	ld.global.nc.f32 	%f266, [%rd70];
	add.s32 	%r257, %r232, 896;
	mul.wide.u32 	%rd71, %r257, 4;
	add.s64 	%rd72, %rd26, %rd71;
	ld.global.nc.f32 	%f267, [%rd72];
	add.s32 	%r258, %r232, 928;
	mul.wide.u32 	%rd73, %r258, 4;
	add.s64 	%rd74, %rd26, %rd73;
	ld.global.nc.f32 	%f268, [%rd74];
	add.s32 	%r259, %r232, 960;
	mul.wide.u32 	%rd75, %r259, 4;
	add.s64 	%rd76, %rd26, %rd75;
	ld.global.nc.f32 	%f269, [%rd76];
	add.s32 	%r260, %r232, 992;
	mul.wide.u32 	%rd77, %r260, 4;
	add.s64 	%rd78, %rd26, %rd77;
	ld.global.nc.f32 	%f270, [%rd78];
	add.s32 	%r261, %r232, 1024;
	mul.wide.u32 	%rd79, %r261, 4;
	add.s64 	%rd80, %rd26, %rd79;
	ld.global.nc.f32 	%f271, [%rd80];
	add.s32 	%r262, %r232, 1056;
	mul.wide.u32 	%rd81, %r262, 4;
	add.s64 	%rd82, %rd26, %rd81;
	ld.global.nc.f32 	%f272, [%rd82];
	add.s32 	%r263, %r232, 1088;
	mul.wide.u32 	%rd83, %r263, 4;
	add.s64 	%rd84, %rd26, %rd83;
	ld.global.nc.f32 	%f273, [%rd84];
	add.s32 	%r264, %r232, 1120;
	mul.wide.u32 	%rd85, %r264, 4;
	add.s64 	%rd86, %rd26, %rd85;
	ld.global.nc.f32 	%f274, [%rd86];
	ld.shared.f32 	%f275, [%r240+816];
	fma.rn.f32 	%f276, %f275, %f266, %f243;
	ld.shared.f32 	%f277, [%r240+820];
	fma.rn.f32 	%f278, %f277, %f266, %f248;
	fma.rn.f32 	%f279, %f277, %f267, %f276;
	ld.shared.f32 	%f280, [%r240+824];
	fma.rn.f32 	%f281, %f280, %f266, %f251;
	fma.rn.f32 	%f282, %f280, %f267, %f278;
	fma.rn.f32 	%f283, %f280, %f268, %f279;
	ld.shared.f32 	%f284, [%r240+828];
	fma.rn.f32 	%f285, %f284, %f267, %f281;
	fma.rn.f32 	%f286, %f284, %f268, %f282;
	ld.shared.f32 	%f287, [%r240+832];
	fma.rn.f32 	%f288, %f287, %f268, %f285;
	ld.shared.f32 	%f289, [%r240+884];
	fma.rn.f32 	%f290, %f289, %f266, %f260;
	fma.rn.f32 	%f291, %f289, %f269, %f283;
	ld.shared.f32 	%f292, [%r240+888];
	fma.rn.f32 	%f293, %f292, %f266, %f263;
	fma.rn.f32 	%f294, %f292, %f267, %f290;
	fma.rn.f32 	%f295, %f292, %f269, %f286;
	fma.rn.f32 	%f296, %f292, %f270, %f291;
	ld.shared.f32 	%f297, [%r240+892];
	fma.rn.f32 	%f298, %f297, %f266, %f265;
	fma.rn.f32 	%f299, %f297, %f267, %f293;
	fma.rn.f32 	%f300, %f297, %f268, %f294;
	fma.rn.f32 	%f301, %f297, %f269, %f288;
	fma.rn.f32 	%f302, %f297, %f270, %f295;
	fma.rn.f32 	%f303, %f297, %f271, %f296;
	ld.shared.f32 	%f304, [%r240+896];
	fma.rn.f32 	%f305, %f304, %f267, %f298;
	fma.rn.f32 	%f306, %f304, %f268, %f299;
	fma.rn.f32 	%f307, %f304, %f270, %f301;
	fma.rn.f32 	%f308, %f304, %f271, %f302;
	ld.shared.f32 	%f309, [%r240+900];
	fma.rn.f32 	%f310, %f309, %f268, %f305;
	fma.rn.f32 	%f311, %f309, %f271, %f307;
	ld.shared.f32 	%f312, [%r240+952];
	fma.rn.f32 	%f313, %f312, %f269, %f300;
	fma.rn.f32 	%f314, %f312, %f272, %f303;
	ld.shared.f32 	%f315, [%r240+956];
	fma.rn.f32 	%f316, %f315, %f269, %f306;
	fma.rn.f32 	%f317, %f315, %f270, %f313;
	fma.rn.f32 	%f318, %f315, %f272, %f308;
	fma.rn.f32 	%f319, %f315, %f273, %f314;
	ld.shared.f32 	%f320, [%r240+960];
	fma.rn.f32 	%f321, %f320, %f269, %f310;
	fma.rn.f32 	%f322, %f320, %f270, %f316;
	fma.rn.f32 	%f323, %f320, %f271, %f317;
	fma.rn.f32 	%f324, %f320, %f272, %f311;
	fma.rn.f32 	%f325, %f320, %f273, %f318;
	fma.rn.f32 	%f1, %f320, %f274, %f319;
	ld.shared.f32 	%f326, [%r240+964];
	fma.rn.f32 	%f327, %f326, %f270, %f321;
	fma.rn.f32 	%f328, %f326, %f271, %f322;
	fma.rn.f32 	%f329, %f326, %f273, %f324;
	fma.rn.f32 	%f2, %f326, %f274, %f325;
	ld.shared.f32 	%f330, [%r240+968];
	fma.rn.f32 	%f331, %f330, %f271, %f327;
	fma.rn.f32 	%f3, %f330, %f274, %f329;
	ld.shared.f32 	%f332, [%r240+1020];
	fma.rn.f32 	%f333, %f332, %f272, %f323;
	ld.shared.f32 	%f334, [%r240+1024];
	fma.rn.f32 	%f335, %f334, %f272, %f328;
	fma.rn.f32 	%f336, %f334, %f273, %f333;
	ld.shared.f32 	%f337, [%r240+1028];
	fma.rn.f32 	%f338, %f337, %f272, %f331;
	fma.rn.f32 	%f339, %f337, %f273, %f335;
	fma.rn.f32 	%f4, %f337, %f274, %f336;
	ld.shared.f32 	%f340, [%r240+1032];
	fma.rn.f32 	%f341, %f340, %f273, %f338;
	fma.rn.f32 	%f5, %f340, %f274, %f339;
	ld.shared.f32 	%f342, [%r240+1036];
	fma.rn.f32 	%f6, %f342, %f274, %f341;
	sub.s32 	%r265, 14, %r75;
	min.s32 	%r230, %r265, 3;
	setp.eq.s32 	%p20, %r230, 1;
	@%p20 bra 	$L__BB1_31;
	setp.eq.s32 	%p21, %r230, 2;
	@%p21 bra 	$L__BB1_30;
	setp.ne.s32 	%p22, %r230, 3;
	@%p22 bra 	$L__BB1_32;
	mad.lo.s32 	%r266, %r5, 196, %r75;
	mad.lo.s32 	%r267, %r2, 28, %r266;
	mul.wide.u32 	%rd87, %r267, 4;
	add.s64 	%rd88, %rd1, %rd87;
	atom.global.add.f32 	%f343, [%rd88], %f1;
	atom.global.add.f32 	%f344, [%rd88+4], %f2;
	atom.global.add.f32 	%f345, [%rd88+8], %f3;
	atom.global.add.f32 	%f346, [%rd88+56], %f4;
	atom.global.add.f32 	%f347, [%rd88+60], %f5;
	atom.global.add.f32 	%f348, [%rd88+64], %f6;
	bra.uni 	$L__BB1_32;
$L__BB1_30:
	mad.lo.s32 	%r268, %r5, 196, %r75;
	mad.lo.s32 	%r269, %r2, 28, %r268;
	mul.wide.u32 	%rd89, %r269, 4;
	add.s64 	%rd90, %rd1, %rd89;
	atom.global.add.f32 	%f349, [%rd90], %f1;
	atom.global.add.f32 	%f350, [%rd90+4], %f2;
	atom.global.add.f32 	%f351, [%rd90+56], %f4;
	atom.global.add.f32 	%f352, [%rd90+60], %f5;
	bra.uni 	$L__BB1_32;
$L__BB1_31:
	mad.lo.s32 	%r270, %r5, 196, %r75;
	mad.lo.s32 	%r271, %r2, 28, %r270;
	mul.wide.u32 	%rd91, %r271, 4;
	add.s64 	%rd92, %rd1, %rd91;
	atom.global.add.f32 	%f353, [%rd92], %f1;
	atom.global.add.f32 	%f354, [%rd92+56], %f4;
$L__BB1_32:
	ret;

}


// ===== COMPILED SASS (sm_100) =====

	.target	sm_100

	.elftype	@"ET_EXEC"


//--------------------- .note.nv.tkinfo           --------------------------
	.section	.note.nv.tkinfo,"",@"SHT_NOTE"
	.sectionflags	@"SHF_NOTE_NV_TKINFO"
	.tkinfo
        /*0018*/ 	.word	0x00000002
        /*0030*/ 	.string	""
        /*0030*/ 	.string	"ptxas"
        /*0030*/ 	.string	"Cuda compilation tools, release 13.0, V13.0.88"
        /*0030*/ 	.string	"Build cuda_13.0.r13.0/compiler.36424714_0"
        /*0030*/ 	.string	"-arch sm_100 -m 64 "



//--------------------- .note.nv.cuinfo           --------------------------
	.section	.note.nv.cuinfo,"",@"SHT_NOTE"
	.sectionflags	@"SHF_NOTE_NV_CUINFO"
        /*0018*/ 	.short	0x0002
        /*001a*/ 	.short	0x0064
        /*001c*/ 	.short	0x0082
	.zero		2


//--------------------- .nv.info                  --------------------------
	.section	.nv.info,"",@"SHT_CUDA_INFO"
	.align	4


	//----- nvinfo : EIATTR_REGCOUNT
	.align		4
        /*0000*/ 	.byte	0x04, 0x2f
        /*0002*/ 	.short	(.L_1 - .L_0)
	.align		4
.L_0:
        /*0004*/ 	.word	index@(default_function_kernel0)
        /*0008*/ 	.word	0x0000003e


	//----- nvinfo : EIATTR_FRAME_SIZE
	.align		4
.L_1:
        /*000c*/ 	.byte	0x04, 0x11
        /*000e*/ 	.short	(.L_3 - .L_2)
	.align		4
.L_2:
        /*0010*/ 	.word	index@(default_function_kernel0)
        /*0014*/ 	.word	0x00000000


	//----- nvinfo : EIATTR_REGCOUNT
	.align		4
.L_3:
        /*0018*/ 	.byte	0x04, 0x2f
        /*001a*/ 	.short	(.L_5 - .L_4)
	.align		4
.L_4:
        /*001c*/ 	.word	index@(_Z6conv2dPfPKfS_)
        /*0020*/ 	.word	0x00000020


	//----- nvinfo : EIATTR_FRAME_SIZE
	.align		4
.L_5:
        /*0024*/ 	.byte	0x04, 0x11
        /*0026*/ 	.short	(.L_7 - .L_6)
	.align		4
.L_6:
        /*0028*/ 	.word	index@(_Z6conv2dPfPKfS_)
        /*002c*/ 	.word	0x00000000


	//----- nvinfo : EIATTR_MIN_STACK_SIZE
	.align		4
.L_7:
        /*0030*/ 	.byte	0x04, 0x12
        /*0032*/ 	.short	(.L_9 - .L_8)
	.align		4
.L_8:
        /*0034*/ 	.word	index@(_Z6conv2dPfPKfS_)
        /*0038*/ 	.word	0x00000000


	//----- nvinfo : EIATTR_MIN_STACK_SIZE
	.align		4
.L_9:
        /*003c*/ 	.byte	0x04, 0x12
        /*003e*/ 	.short	(.L_11 - .L_10)
	.align		4
.L_10:
        /*0040*/ 	.word	index@(default_function_kernel0)
        /*0044*/ 	.word	0x00000000
.L_11:


//--------------------- .nv.compat                --------------------------
	.section	.nv.compat,"",@"SHT_CUDA_COMPAT_INFO"
	.align	4
        /*0000*/ 	.byte	0x02, 0x09, 0x00, 0x00, 0x02, 0x02, 0x01, 0x00, 0x02, 0x05, 0x05, 0x00, 0x03, 0x07, 0x01, 0x01
        /*0010*/ 	.byte	0x02, 0x03, 0x00, 0x00, 0x02, 0x06, 0x01, 0x00, 0x04, 0x0b, 0x08, 0x00, 0x09, 0x00, 0x00, 0x00
        /*0020*/ 	.byte	0x00, 0x00, 0x00, 0x00


//--------------------- .nv.info._Z6conv2dPfPKfS_ --------------------------
	.section	.nv.info._Z6conv2dPfPKfS_,"",@"SHT_CUDA_INFO"
	.sectionflags	@""
	.align	4


	//----- nvinfo : EIATTR_CUDA_API_VERSION
	.align		4
        /*0000*/ 	.byte	0x04, 0x37
        /*0002*/ 	.short	(.L_13 - .L_12)
.L_12:
        /*0004*/ 	.word	0x00000082


	//----- nvinfo : EIATTR_KPARAM_INFO
	.align		4
.L_13:
        /*0008*/ 	.byte	0x04, 0x17
        /*000a*/ 	.short	(.L_15 - .L_14)
.L_14:
        /*000c*/ 	.word	0x00000000
        /*0010*/ 	.short	0x0002
        /*0012*/ 	.short	0x0010
        /*0014*/ 	.byte	0x00, 0xf5, 0x21, 0x00


	//----- nvinfo : EIATTR_KPARAM_INFO
	.align		4
.L_15:
        /*0018*/ 	.byte	0x04, 0x17
        /*001a*/ 	.short	(.L_17 - .L_16)
.L_16:
        /*001c*/ 	.word	0x00000000
        /*0020*/ 	.short	0x0001
        /*0022*/ 	.short	0x0008
        /*0024*/ 	.byte	0x00, 0xf5, 0x21, 0x00


	//----- nvinfo : EIATTR_KPARAM_INFO
	.align		4
.L_17:
        /*0028*/ 	.byte	0x04, 0x17
        /*002a*/ 	.short	(.L_19 - .L_18)
.L_18:
        /*002c*/ 	.word	0x00000000
        /*0030*/ 	.short	0x0000
        /*0032*/ 	.short	0x0000
        /*0034*/ 	.byte	0x00, 0xf5, 0x21, 0x00


	//----- nvinfo : EIATTR_SPARSE_MMA_MASK
	.align		4
.L_19:
        /*0038*/ 	.byte	0x03, 0x50
        /*003a*/ 	.short	0x0000


	//----- nvinfo : EIATTR_MAXREG_COUNT
	.align		4
        /*003c*/ 	.byte	0x03, 0x1b
        /*003e*/ 	.short	0x00ff


	//----- nvinfo : EIATTR_NUM_BARRIERS
	.align		4
        /*0040*/ 	.byte	0x02, 0x4c
        /*0042*/ 	.byte	0x01
	.zero		1


	//----- nvinfo : EIATTR_MERCURY_ISA_VERSION
	.align		4
        /*0044*/ 	.byte	0x03, 0x5f
        /*0046*/ 	.short	0x0101


	//----- nvinfo : EIATTR_VRC_CTA_INIT_COUNT
	.align		4
        /*0048*/ 	.byte	0x02, 0x4a
	.zero		1
	.zero		1


	//----- nvinfo : EIATTR_EXIT_INSTR_OFFSETS
	.align		4
        /*004c*/ 	.byte	0x04, 0x1c
        /*004e*/ 	.short	(.L_21 - .L_20)


	//   ....[0]....
.L_20:
        /*0050*/ 	.word	0x00002c50


	//   ....[1]....
        /*0054*/ 	.word	0x00002d00


	//   ....[2]....
        /*0058*/ 	.word	0x00002d90


	//   ....[3]....
        /*005c*/ 	.word	0x00002e00


	//----- nvinfo : EIATTR_CRS_STACK_SIZE
	.align		4
.L_21:
        /*0060*/ 	.byte	0x04, 0x1e
        /*0062*/ 	.short	(.L_23 - .L_22)
.L_22:
        /*0064*/ 	.word	0x00000000


	//----- nvinfo : EIATTR_CBANK_PARAM_SIZE
	.align		4
.L_23:
        /*0068*/ 	.byte	0x03, 0x19
        /*006a*/ 	.short	0x0018


	//----- nvinfo : EIATTR_PARAM_CBANK
	.align		4
        /*006c*/ 	.byte	0x04, 0x0a
        /*006e*/ 	.short	(.L_25 - .L_24)
	.align		4
.L_24:
        /*0070*/ 	.word	index@(.nv.constant0._Z6conv2dPfPKfS_)
        /*0074*/ 	.short	0x0380
        /*0076*/ 	.short	0x0018


	//----- nvinfo : EIATTR_SW_WAR
	.align		4
.L_25:
        /*0078*/ 	.byte	0x04, 0x36
        /*007a*/ 	.short	(.L_27 - .L_26)
.L_26:
        /*007c*/ 	.word	0x00000008
.L_27:


//--------------------- .nv.info.default_function_kernel0 --------------------------
	.section	.nv.info.default_function_kernel0,"",@"SHT_CUDA_INFO"
	.sectionflags	@""
	.align	4


	//----- nvinfo : EIATTR_CUDA_API_VERSION
	.align		4
        /*0000*/ 	.byte	0x04, 0x37
        /*0002*/ 	.short	(.L_29 - .L_28)
.L_28:
        /*0004*/ 	.word	0x00000082


	//----- nvinfo : EIATTR_KPARAM_INFO
	.align		4
.L_29:
        /*0008*/ 	.byte	0x04, 0x17
        /*000a*/ 	.short	(.L_31 - .L_30)
.L_30:
        /*000c*/ 	.word	0x00000000
        /*0010*/ 	.short	0x0002
        /*0012*/ 	.short	0x0010
        /*0014*/ 	.byte	0x00, 0xf5, 0x21, 0x00


	//----- nvinfo : EIATTR_KPARAM_INFO
	.align		4
.L_31:
        /*0018*/ 	.byte	0x04, 0x17
        /*001a*/ 	.short	(.L_33 - .L_32)
.L_32:
        /*001c*/ 	.word	0x00000000
        /*0020*/ 	.short	0x0001
        /*0022*/ 	.short	0x0008
        /*0024*/ 	.byte	0x00, 0xf5, 0x21, 0x00


	//----- nvinfo : EIATTR_KPARAM_INFO
	.align		4
.L_33:
        /*0028*/ 	.byte	0x04, 0x17
        /*002a*/ 	.short	(.L_35 - .L_34)
.L_34:
        /*002c*/ 	.word	0x00000000
        /*0030*/ 	.short	0x0000
        /*0032*/ 	.short	0x0000
        /*0034*/ 	.byte	0x00, 0xf5, 0x21, 0x00


	//----- nvinfo : EIATTR_SPARSE_MMA_MASK
	.align		4
.L_35:
        /*0038*/ 	.byte	0x03, 0x50
        /*003a*/ 	.short	0x0000


	//----- nvinfo : EIATTR_MAXREG_COUNT
	.align		4
        /*003c*/ 	.byte	0x03, 0x1b
        /*003e*/ 	.short	0x00ff


	//----- nvinfo : EIATTR_NUM_BARRIERS
	.align		4
        /*0040*/ 	.byte	0x02, 0x4c
        /*0042*/ 	.byte	0x01
	.zero		1


	//----- nvinfo : EIATTR_MERCURY_ISA_VERSION
	.align		4
        /*0044*/ 	.byte	0x03, 0x5f
        /*0046*/ 	.short	0x0101


	//----- nvinfo : EIATTR_VRC_CTA_INIT_COUNT
	.align		4
        /*0048*/ 	.byte	0x02, 0x4a
	.zero		1
	.zero		1


	//----- nvinfo : EIATTR_EXIT_INSTR_OFFSETS
	.align		4
        /*004c*/ 	.byte	0x04, 0x1c
        /*004e*/ 	.short	(.L_37 - .L_36)


	//   ....[0]....
.L_36:
        /*0050*/ 	.word	0x00001c20


	//----- nvinfo : EIATTR_CRS_STACK_SIZE
	.align		4
.L_37:
        /*0054*/ 	.byte	0x04, 0x1e
        /*0056*/ 	.short	(.L_39 - .L_38)
.L_38:
        /*0058*/ 	.word	0x00000000


	//----- nvinfo : EIATTR_CBANK_PARAM_SIZE
	.align		4
.L_39:
        /*005c*/ 	.byte	0x03, 0x19
        /*005e*/ 	.short	0x0018


	//----- nvinfo : EIATTR_PARAM_CBANK
	.align		4
        /*0060*/ 	.byte	0x04, 0x0a
        /*0062*/ 	.short	(.L_41 - .L_40)
	.align		4
.L_40:
        /*0064*/ 	.word	index@(.nv.constant0.default_function_kernel0)
        /*0068*/ 	.short	0x0380
        /*006a*/ 	.short	0x0018


	//----- nvinfo : EIATTR_SW_WAR
	.align		4
.L_41:
        /*006c*/ 	.byte	0x04, 0x36
        /*006e*/ 	.short	(.L_43 - .L_42)
.L_42:
        /*0070*/ 	.word	0x00000008
.L_43:


//--------------------- .nv.callgraph             --------------------------
	.section	.nv.callgraph,"",@"SHT_CUDA_CALLGRAPH"
	.align	4
	.sectionentsize	8
	.align		4
        /*0000*/ 	.word	0x00000000
	.align		4
        /*0004*/ 	.word	0xffffffff
	.align		4
        /*0008*/ 	.word	0x00000000
	.align		4
        /*000c*/ 	.word	0xfffffffe
	.align		4
        /*0010*/ 	.word	0x00000000
	.align		4
        /*0014*/ 	.word	0xfffffffd
	.align		4
        /*0018*/ 	.word	0x00000000
	.align		4
        /*001c*/ 	.word	0xfffffffc


//--------------------- .text._Z6conv2dPfPKfS_    --------------------------
	.section	.text._Z6conv2dPfPKfS_,"ax",@progbits
	.align	128
        .global         _Z6conv2dPfPKfS_
        .type           _Z6conv2dPfPKfS_,@function
        .size           _Z6conv2dPfPKfS_,(.L_x_28 - _Z6conv2dPfPKfS_)
        .other          _Z6conv2dPfPKfS_,@"STO_CUDA_ENTRY STV_DEFAULT"
_Z6conv2dPfPKfS_:
.text._Z6conv2dPfPKfS_:
[----:B------:R-:W-:Y:S01]  /*0000*/  LDC R1, c[0x0][0x37c] ;  /* 0x0000df00ff017b82 */ /* 0x000fe20000000800 */
[----:B------:R-:W0:Y:S01]  /*0010*/  S2R R3, SR_TID.X ;  /* 0x0000000000037919 */ /* 0x000e220000002100 */
[----:B------:R-:W-:Y:S01]  /*0020*/  BSSY.RECONVERGENT B0, `(.L_x_0) ;  /* 0x0000046000007945 */ /* 0x000fe20003800200 */
[----:B------:R-:W1:Y:S01]  /*0030*/  S2R R5, SR_CTAID.X ;  /* 0x0000000000057919 */ /* 0x000e620000002500 */
[----:B0-----:R-:W-:Y:S02]  /*0040*/  ISETP.GT.U32.AND P0, PT, R3, 0x10f, PT ;  /* 0x0000010f0300780c */ /* 0x001fe40003f04070 */
[----:B------:R-:W-:Y:S01]  /*0050*/  SHF.R.U32.HI R7, RZ, 0x5, R3 ;  /* 0x00000005ff077819 */ /* 0x000fe20000011603 */
[----:B-1----:R-:W-:Y:S01]  /*0060*/  IMAD.HI.U32 R4, R5, -0x6db6db6d, RZ ;  /* 0x9249249305047827 */ /* 0x002fe200078e00ff */
[----:B------:R-:W-:-:S04]  /*0070*/  LOP3.LUT R0, R3, 0x1f, RZ, 0xc0, !PT ;  /* 0x0000001f03007812 */ /* 0x000fc800078ec0ff */
[----:B------:R-:W-:-:S05]  /*0080*/  SHF.R.U32.HI R4, RZ, 0x2, R4 ;  /* 0x00000002ff047819 */ /* 0x000fca0000011604 */
[----:B------:R-:W-:Y:S01]  /*0090*/  IMAD R2, R4, -0x7, R5 ;  /* 0xfffffff904027824 */ /* 0x000fe200078e0205 */
[----:B------:R-:W-:Y:S06]  /*00a0*/  @P0 BRA `(.L_x_1) ;  /* 0x0000000000f40947 */ /* 0x000fec0003800000 */
[----:B------:R-:W0:Y:S01]  /*00b0*/  LDC R6, c[0x0][0x360] ;  /* 0x0000d800ff067b82 */ /* 0x000e220000000800 */
[----:B------:R-:W-:Y:S01]  /*00c0*/  BSSY.RECONVERGENT B1, `(.L_x_2) ;  /* 0x000002b000017945 */ /* 0x000fe20003800200 */
[----:B0-----:R-:W0:Y:S01]  /*00d0*/  I2F.U32.RP R12, R6 ;  /* 0x00000006000c7306 */ /* 0x001e220000209000 */
[----:B------:R-:W-:Y:S02]  /*00e0*/  IADD3 R5, PT, PT, R3, R6, RZ ;  /* 0x0000000603057210 */ /* 0x000fe40007ffe0ff */
[----:B------:R-:W-:Y:S02]  /*00f0*/  ISETP.NE.U32.AND P2, PT, R6, RZ, PT ;  /* 0x000000ff0600720c */ /* 0x000fe40003f45070 */
[C---:B------:R-:W-:Y:S02]  /*0100*/  ISETP.GE.U32.AND P0, PT, R5.reuse, 0x110, PT ;  /* 0x000001100500780c */ /* 0x040fe40003f06070 */
[----:B------:R-:W-:Y:S02]  /*0110*/  VIMNMX.U32 R10, PT, PT, R5, 0x110, !PT ;  /* 0x00000110050a7848 */ /* 0x000fe40007fe0000 */
[----:B------:R-:W-:-:S04]  /*0120*/  SEL R11, RZ, 0x1, P0 ;  /* 0x00000001ff0b7807 */ /* 0x000fc80000000000 */
[----:B------:R-:W-:Y:S01]  /*0130*/  IADD3 R5, PT, PT, R10, -R5, -R11 ;  /* 0x800000050a057210 */ /* 0x000fe20007ffe80b */
[----:B0-----:R-:W0:Y:S02]  /*0140*/  MUFU.RCP R12, R12 ;  /* 0x0000000c000c7308 */ /* 0x001e240000001000 */
[----:B0-----:R-:W-:-:S06]  /*0150*/  IADD3 R8, PT, PT, R12, 0xffffffe, RZ ;  /* 0x0ffffffe0c087810 */ /* 0x001fcc0007ffe0ff */
[----:B------:R0:W1:Y:S02]  /*0160*/  F2I.FTZ.U32.TRUNC.NTZ R9, R8 ;  /* 0x0000000800097305 */ /* 0x000064000021f000 */
[----:B0-----:R-:W-:Y:S01]  /*0170*/  HFMA2 R8, -RZ, RZ, 0, 0 ;  /* 0x00000000ff087431 */ /* 0x001fe200000001ff */
[----:B-1----:R-:W-:-:S05]  /*0180*/  IADD3 R13, PT, PT, RZ, -R9, RZ ;  /* 0x80000009ff0d7210 */ /* 0x002fca0007ffe0ff */
[----:B------:R-:W-:-:S04]  /*0190*/  IMAD R13, R13, R6, RZ ;  /* 0x000000060d0d7224 */ /* 0x000fc800078e02ff */
[----:B------:R-:W-:-:S06]  /*01a0*/  IMAD.HI.U32 R12, R9, R13, R8 ;  /* 0x0000000d090c7227 */ /* 0x000fcc00078e0008 */
[----:B------:R-:W-:-:S05]  /*01b0*/  IMAD.HI.U32 R12, R12, R5, RZ ;  /* 0x000000050c0c7227 */ /* 0x000fca00078e00ff */
[----:B------:R-:W-:-:S05]  /*01c0*/  IADD3 R8, PT, PT, -R12, RZ, RZ ;  /* 0x000000ff0c087210 */ /* 0x000fca0007ffe1ff */
[----:B------:R-:W-:-:S05]  /*01d0*/  IMAD R5, R6, R8, R5 ;  /* 0x0000000806057224 */ /* 0x000fca00078e0205 */
[----:B------:R-:W-:-:S13]  /*01e0*/  ISETP.GE.U32.AND P0, PT, R5, R6, PT ;  /* 0x000000060500720c */ /* 0x000fda0003f06070 */
[-C--:B------:R-:W-:Y:S02]  /*01f0*/  @P0 IADD3 R5, PT, PT, R5, -R6.reuse, RZ ;  /* 0x8000000605050210 */ /* 0x080fe40007ffe0ff */
[----:B------:R-:W-:Y:S02]  /*0200*/  @P0 IADD3 R12, PT, PT, R12, 0x1, RZ ;  /* 0x000000010c0c0810 */ /* 0x000fe40007ffe0ff */
[----:B------:R-:W-:-:S13]  /*0210*/  ISETP.GE.U32.AND P1, PT, R5, R6, PT ;  /* 0x000000060500720c */ /* 0x000fda0003f26070 */
[----:B------:R-:W-:Y:S02]  /*0220*/  @P1 IADD3 R12, PT, PT, R12, 0x1, RZ ;  /* 0x000000010c0c1810 */ /* 0x000fe40007ffe0ff */
[----:B------:R-:W-:-:S04]  /*0230*/  @!P2 LOP3.LUT R12, RZ, R6, RZ, 0x33, !PT ;  /* 0x00000006ff0ca212 */ /* 0x000fc800078e33ff */
[----:B------:R-:W-:-:S04]  /*0240*/  IADD3 R11, PT, PT, R11, R12, RZ ;  /* 0x0000000c0b0b7210 */ /* 0x000fc80007ffe0ff */
[C---:B------:R-:W-:Y:S02]  /*0250*/  LOP3.LUT R5, R11.reuse, 0x3, RZ, 0xc0, !PT ;  /* 0x000000030b057812 */ /* 0x040fe400078ec0ff */
[----:B------:R-:W-:Y:S02]  /*0260*/  ISETP.GE.U32.AND P1, PT, R11, 0x3, PT ;  /* 0x000000030b00780c */ /* 0x000fe40003f26070 */
[----:B------:R-:W-:Y:S02]  /*0270*/  ISETP.NE.AND P0, PT, R5, 0x3, PT ;  /* 0x000000030500780c */ /* 0x000fe40003f05270 */
[----:B------:R-:W-:-:S11]  /*0280*/  MOV R5, R3 ;  /* 0x0000000300057202 */ /* 0x000fd60000000f00 */
[----:B------:R-:W-:Y:S05]  /*0290*/  @!P0 BRA `(.L_x_3) ;  /* 0x0000000000348947 */ /* 0x000fea0003800000 */
[----:B------:R-:W0:Y:S01]  /*02a0*/  S2UR UR5, SR_CgaCtaId ;  /* 0x00000000000579c3 */ /* 0x000e220000008800 */
[----:B------:R-:W-:Y:S01]  /*02b0*/  IADD3 R11, PT, PT, R11, 0x1, RZ ;  /* 0x000000010b0b7810 */ /* 0x000fe20007ffe0ff */
[----:B------:R-:W-:-:S03]  /*02c0*/  UMOV UR4, 0x400 ;  /* 0x0000040000047882 */ /* 0x000fc60000000000 */
[----:B------:R-:W-:-:S05]  /*02d0*/  LOP3.LUT R11, R11, 0x3, RZ, 0xc0, !PT ;  /* 0x000000030b0b7812 */ /* 0x000fca00078ec0ff */
[C---:B------:R-:W-:Y:S01]  /*02e0*/  IMAD R5, R11.reuse, R6, R3 ;  /* 0x000000060b057224 */ /* 0x040fe200078e0203 */
[----:B------:R-:W-:Y:S01]  /*02f0*/  IADD3 R11, PT, PT, -R11, RZ, RZ ;  /* 0x000000ff0b0b7210 */ /* 0x000fe20007ffe1ff */
[----:B0-----:R-:W-:-:S06]  /*0300*/  ULEA UR4, UR5, UR4, 0x18 ;  /* 0x0000000405047291 */ /* 0x001fcc000f8ec0ff */
[----:B------:R-:W-:-:S07]  /*0310*/  LEA R9, R3, UR4, 0x2 ;  /* 0x0000000403097c11 */ /* 0x000fce000f8e10ff */
.L_x_4:
[----:B------:R-:W-:Y:S01]  /*0320*/  IADD3 R11, PT, PT, R11, 0x1, RZ ;  /* 0x000000010b0b7810 */ /* 0x000fe20007ffe0ff */
[----:B------:R0:W-:Y:S03]  /*0330*/  STS [R9], RZ ;  /* 0x000000ff09007388 */ /* 0x0001e60000000800 */
[----:B------:R-:W-:Y:S02]  /*0340*/  ISETP.NE.AND P0, PT, R11, RZ, PT ;  /* 0x000000ff0b00720c */ /* 0x000fe40003f05270 */
[----:B0-----:R-:W-:-:S11]  /*0350*/  LEA R9, R6, R9, 0x2 ;  /* 0x0000000906097211 */ /* 0x001fd600078e10ff */
[----:B------:R-:W-:Y:S05]  /*0360*/  @P0 BRA `(.L_x_4) ;  /* 0xfffffffc00ec0947 */ /* 0x000fea000383ffff */
.L_x_3:
[----:B------:R-:W-:Y:S05]  /*0370*/  BSYNC.RECONVERGENT B1 ;  /* 0x0000000000017941 */ /* 0x000fea0003800200 */
.L_x_2:
[----:B------:R-:W-:Y:S05]  /*0380*/  @!P1 BRA `(.L_x_1) ;  /* 0x00000000003c9947 */ /* 0x000fea0003800000 */
[----:B------:R-:W0:Y:S01]  /*0390*/  S2UR UR5, SR_CgaCtaId ;  /* 0x00000000000579c3 */ /* 0x000e220000008800 */
[----:B------:R-:W-:Y:S02]  /*03a0*/  UMOV UR4, 0x400 ;  /* 0x0000040000047882 */ /* 0x000fe40000000000 */
[----:B0-----:R-:W-:-:S06]  /*03b0*/  ULEA UR4, UR5, UR4, 0x18 ;  /* 0x0000000405047291 */ /* 0x001fcc000f8ec0ff */
[----:B------:R-:W-:-:S07]  /*03c0*/  LEA R9, R5, UR4, 0x2 ;  /* 0x0000000405097c11 */ /* 0x000fce000f8e10ff */
.L_x_5:
[CC--:B-1----:R-:W-:Y:S01]  /*03d0*/  LEA R8, R6.reuse, R9.reuse, 0x2 ;  /* 0x0000000906087211 */ /* 0x0c2fe200078e10ff */
[C---:B------:R-:W-:Y:S01]  /*03e0*/  IMAD R11, R6.reuse, 0xc, R9 ;  /* 0x0000000c060b7824 */ /* 0x040fe200078e0209 */
[C---:B------:R-:W-:Y:S01]  /*03f0*/  LEA R10, R6.reuse, R9, 0x3 ;  /* 0x00000009060a7211 */ /* 0x040fe200078e18ff */
[----:B------:R0:W-:Y:S01]  /*0400*/  STS [R9], RZ ;  /* 0x000000ff09007388 */ /* 0x0001e20000000800 */
[----:B------:R-:W-:-:S03]  /*0410*/  LEA R5, R6, R5, 0x2 ;  /* 0x0000000506057211 */ /* 0x000fc600078e10ff */
[----:B------:R1:W-:Y:S01]  /*0420*/  STS [R8], RZ ;  /* 0x000000ff08007388 */ /* 0x0003e20000000800 */
[----:B------:R-:W-:-:S03]  /*0430*/  ISETP.GE.U32.AND P0, PT, R5, 0x110, PT ;  /* 0x000001100500780c */ /* 0x000fc60003f06070 */
[----:B------:R1:W-:Y:S01]  /*0440*/  STS [R10], RZ ;  /* 0x000000ff0a007388 */ /* 0x0003e20000000800 */
[----:B0-----:R-:W-:-:S03]  /*0450*/  LEA R9, R6, R9, 0x4 ;  /* 0x0000000906097211 */ /* 0x001fc600078e20ff */
[----:B------:R1:W-:Y:S06]  /*0460*/  STS [R11], RZ ;  /* 0x000000ff0b007388 */ /* 0x0003ec0000000800 */
[----:B------:R-:W-:Y:S05]  /*0470*/  @!P0 BRA `(.L_x_5) ;  /* 0xfffffffc00d48947 */ /* 0x000fea000383ffff */
.L_x_1:
[----:B------:R-:W-:Y:S05]  /*0480*/  BSYNC.RECONVERGENT B0 ;  /* 0x0000000000007941 */ /* 0x000fea0003800200 */
.L_x_0:
[----:B------:R-:W-:Y:S01]  /*0490*/  BAR.SYNC.DEFER_BLOCKING 0x0 ;  /* 0x0000000000007b1d */ /* 0x000fe20000010000 */
[C---:B------:R-:W-:Y:S02]  /*04a0*/  ISETP.NE.AND P0, PT, R2.reuse, RZ, PT ;  /* 0x000000ff0200720c */ /* 0x040fe40003f05270 */
[----:B------:R-:W-:-:S03]  /*04b0*/  SHF.L.U32 R5, R2, 0x1, RZ ;  /* 0x0000000102057819 */ /* 0x000fc600000006ff */
[----:B------:R-:W0:Y:S01]  /*04c0*/  LDCU.64 UR6, c[0x0][0x358] ;  /* 0x00006b00ff0677ac */ /* 0x000e220008000a00 */
[C---:B-1----:R-:W-:Y:S01]  /*04d0*/  VIMNMX.U32 R10, PT, PT, R5.reuse, 0x1, !PT ;  /* 0x00000001050a7848 */ /* 0x042fe20007fe0000 */
[----:B------:R-:W-:Y:S01]  /*04e0*/  BSSY.RECONVERGENT B0, `(.L_x_6) ;  /* 0x00000de000007945 */ /* 0x000fe20003800200 */
[----:B------:R-:W-:Y:S02]  /*04f0*/  VIMNMX.U32 R9, PT, PT, R5, 0xb, PT ;  /* 0x0000000b05097848 */ /* 0x000fe40003fe0000 */
[----:B------:R-:W-:Y:S02]  /*0500*/  IADD3 R5, PT, PT, R10, -0x1, RZ ;  /* 0xffffffff0a057810 */ /* 0x000fe40007ffe0ff */
[----:B------:R-:W-:Y:S01]  /*0510*/  IADD3 R6, PT, PT, R9, 0x3, RZ ;  /* 0x0000000309067810 */ /* 0x000fe20007ffe0ff */
[----:B------:R-:W-:Y:S06]  /*0520*/  @P0 BRA `(.L_x_7) ;  /* 0x0000000400b80947 */ /* 0x000fec0003800000 */
[----:B------:R-:W-:Y:S01]  /*0530*/  ISETP.GE.U32.AND P0, PT, R3, 0x80, PT ;  /* 0x000000800300780c */ /* 0x000fe20003f06070 */
[----:B------:R-:W-:-:S12]  /*0540*/  BSSY.RECONVERGENT B1, `(.L_x_8) ;  /* 0x000006b000017945 */ /* 0x000fd80003800200 */
[----:B------:R-:W-:Y:S05]  /*0550*/  @P0 BRA `(.L_x_9) ;  /* 0x0000000400a40947 */ /* 0x000fea0003800000 */
[----:B------:R-:W-:-:S05]  /*0560*/  IADD3 R5, PT, PT, -R5, R6, RZ ;  /* 0x0000000605057210 */ /* 0x000fca0007ffe1ff */
[----:B------:R-:W-:-:S05]  /*0570*/  IMAD R5, R5, 0xe, RZ ;  /* 0x0000000e05057824 */ /* 0x000fca00078e02ff */
[----:B------:R-:W-:-:S13]  /*0580*/  ISETP.GE.U32.AND P0, PT, R0, R5, PT ;  /* 0x000000050000720c */ /* 0x000fda0003f06070 */
[----:B------:R-:W-:Y:S05]  /*0590*/  @P0 BRA `(.L_x_9) ;  /* 0x0000000400940947 */ /* 0x000fea0003800000 */
[----:B------:R-:W-:Y:S01]  /*05a0*/  IMAD R9, R9, 0xe, -R0 ;  /* 0x0000000e09097824 */ /* 0x000fe200078e0a00 */
[----:B------:R-:W-:Y:S01]  /*05b0*/  LEA R11, R4, R7, 0x2 ;  /* 0x00000007040b7211 */ /* 0x000fe200078e10ff */
[----:B------:R-:W-:Y:S01]  /*05c0*/  BSSY.RECONVERGENT B2, `(.L_x_10) ;  /* 0x000002a000027945 */ /* 0x000fe20003800200 */
[----:B------:R-:W-:Y:S01]  /*05d0*/  MOV R16, R0 ;  /* 0x0000000000107202 */ /* 0x000fe20000000f00 */
[----:B------:R-:W-:-:S05]  /*05e0*/  IMAD R9, R10, -0xe, R9 ;  /* 0xfffffff20a097824 */ /* 0x000fca00078e0209 */
[----:B------:R-:W-:Y:S01]  /*05f0*/  IADD3 R12, PT, PT, R9, 0x37, RZ ;  /* 0x00000037090c7810 */ /* 0x000fe20007ffe0ff */
[----:B------:R-:W-:-:S03]  /*0600*/  HFMA2 R9, -RZ, RZ, 0, 8.3446502685546875e-07 ;  /* 0x0000000eff097431 */ /* 0x000fc600000001ff */
[----:B------:R-:W-:-:S04]  /*0610*/  LOP3.LUT R6, R12, 0x60, RZ, 0xc0, !PT ;  /* 0x000000600c067812 */ /* 0x000fc800078ec0ff */
[----:B------:R-:W-:Y:S01]  /*0620*/  ISETP.NE.AND P0, PT, R6, 0x60, PT ;  /* 0x000000600600780c */ /* 0x000fe20003f05270 */
[----:B------:R-:W-:-:S04]  /*0630*/  IMAD R6, R10, R9, -0xe ;  /* 0xfffffff20a067424 */ /* 0x000fc800078e0209 */
[----:B------:R-:W-:-:S08]  /*0640*/  IMAD R6, R11, 0xc4, R6 ;  /* 0x000000c40b067824 */ /* 0x000fd000078e0206 */
[----:B------:R-:W-:Y:S05]  /*0650*/  @!P0 BRA `(.L_x_11) ;  /* 0x0000000000808947 */ /* 0x000fea0003800000 */
[----:B------:R-:W1:Y:S01]  /*0660*/  S2UR UR5, SR_CgaCtaId ;  /* 0x00000000000579c3 */ /* 0x000e620000008800 */
[----:B------:R-:W-:Y:S01]  /*0670*/  UMOV UR4, 0x400 ;  /* 0x0000040000047882 */ /* 0x000fe20000000000 */
[----:B------:R-:W-:Y:S01]  /*0680*/  IMAD R14, R7, 0x44, R0 ;  /* 0x00000044070e7824 */ /* 0x000fe200078e0200 */
[----:B------:R-:W-:Y:S01]  /*0690*/  LEA.HI R13, R12, 0x1, RZ, 0x1b ;  /* 0x000000010c0d7811 */ /* 0x000fe200078fd8ff */
[----:B------:R-:W-:Y:S01]  /*06a0*/  IMAD R11, R11, 0xe, R10 ;  /* 0x0000000e0b0b7824 */ /* 0x000fe200078e020a */
[----:B------:R-:W-:Y:S01]  /*06b0*/  BSSY.RECONVERGENT B3, `(.L_x_12) ;  /* 0x0000019000037945 */ /* 0x000fe20003800200 */
[----:B------:R-:W-:Y:S02]  /*06c0*/  IADD3 R16, PT, PT, R0, -0xe, RZ ;  /* 0xfffffff200107810 */ /* 0x000fe40007ffe0ff */
[----:B------:R-:W2:Y:S01]  /*06d0*/  LDC.64 R8, c[0x0][0x380] ;  /* 0x0000e000ff087b82 */ /* 0x000ea20000000a00 */
[----:B------:R-:W-:Y:S02]  /*06e0*/  LOP3.LUT R13, R13, 0x3, RZ, 0xc0, !PT ;  /* 0x000000030d0d7812 */ /* 0x000fe400078ec0ff */
[----:B------:R-:W-:-:S02]  /*06f0*/  MOV R17, R0 ;  /* 0x0000000000117202 */ /* 0x000fc40000000f00 */
[----:B------:R-:W-:Y:S01]  /*0700*/  IADD3 R15, PT, PT, -R13, RZ, RZ ;  /* 0x000000ff0d0f7210 */ /* 0x000fe20007ffe1ff */
[----:B-1----:R-:W-:-:S06]  /*0710*/  ULEA UR4, UR5, UR4, 0x18 ;  /* 0x0000000405047291 */ /* 0x002fcc000f8ec0ff */
[----:B------:R-:W-:Y:S01]  /*0720*/  LEA R10, R14, UR4, 0x2 ;  /* 0x000000040e0a7c11 */ /* 0x000fe2000f8e10ff */
[----:B------:R-:W-:-:S03]  /*0730*/  IMAD R14, R11, 0xe, R0 ;  /* 0x0000000e0b0e7824 */ /* 0x000fc600078e0200 */
[----:B------:R-:W-:-:S07]  /*0740*/  IADD3 R13, PT, PT, R10, 0x48, RZ ;  /* 0x000000480a0d7810 */ /* 0x000fce0007ffe0ff */
.L_x_13:
[----:B-1----:R-:W-:-:S05]  /*0750*/  IADD3 R11, PT, PT, R14, -0xe, RZ ;  /* 0xfffffff20e0b7810 */ /* 0x002fca0007ffe0ff */
[----:B--2---:R-:W-:-:S06]  /*0760*/  IMAD.WIDE.U32 R10, R11, 0x4, R8 ;  /* 0x000000040b0a7825 */ /* 0x004fcc00078e0008 */
[----:B0-----:R-:W2:Y:S01]  /*0770*/  LDG.E.CONSTANT R11, desc[UR6][R10.64] ;  /* 0x000000060a0b7981 */ /* 0x001ea2000c1e9900 */
[----:B------:R-:W-:Y:S02]  /*0780*/  SHF.R.U32.HI R18, RZ, 0x1, R17 ;  /* 0x00000001ff127819 */ /* 0x000fe40000011611 */
[----:B------:R-:W-:Y:S02]  /*0790*/  IADD3 R15, PT, PT, R15, 0x1, RZ ;  /* 0x000000010f0f7810 */ /* 0x000fe40007ffe0ff */
[----:B------:R-:W-:Y:S01]  /*07a0*/  IADD3 R16, PT, PT, R16, 0x20, RZ ;  /* 0x0000002010107810 */ /* 0x000fe20007ffe0ff */
[----:B------:R-:W-:Y:S01]  /*07b0*/  IMAD.HI.U32 R18, R18, -0x6db6db6d, RZ ;  /* 0x9249249312127827 */ /* 0x000fe200078e00ff */
[----:B------:R-:W-:Y:S02]  /*07c0*/  ISETP.NE.AND P0, PT, R15, RZ, PT ;  /* 0x000000ff0f00720c */ /* 0x000fe40003f05270 */
[----:B------:R-:W-:Y:S02]  /*07d0*/  IADD3 R17, PT, PT, R17, 0x20, RZ ;  /* 0x0000002011117810 */ /* 0x000fe40007ffe0ff */
[----:B------:R-:W-:-:S02]  /*07e0*/  SHF.R.U32.HI R18, RZ, 0x2, R18 ;  /* 0x00000002ff127819 */ /* 0x000fc40000011612 */
[----:B------:R-:W-:-:S03]  /*07f0*/  IADD3 R14, PT, PT, R14, 0x20, RZ ;  /* 0x000000200e0e7810 */ /* 0x000fc60007ffe0ff */
[----:B------:R-:W-:Y:S01]  /*0800*/  IMAD R18, R18, 0xc, R13 ;  /* 0x0000000c12127824 */ /* 0x000fe200078e020d */
[----:B------:R-:W-:-:S04]  /*0810*/  IADD3 R13, PT, PT, R13, 0x80, RZ ;  /* 0x000000800d0d7810 */ /* 0x000fc80007ffe0ff */
[----:B--2---:R1:W-:Y:S01]  /*0820*/  STS [R18], R11 ;  /* 0x0000000b12007388 */ /* 0x0043e20000000800 */
[----:B------:R-:W-:Y:S05]  /*0830*/  @P0 BRA `(.L_x_13) ;  /* 0xfffffffc00c40947 */ /* 0x000fea000383ffff */
[----:B------:R-:W-:Y:S05]  /*0840*/  BSYNC.RECONVERGENT B3 ;  /* 0x0000000000037941 */ /* 0x000fea0003800200 */
.L_x_12:
[----:B------:R-:W-:-:S07]  /*0850*/  IADD3 R16, PT, PT, R16, 0xe, RZ ;  /* 0x0000000e10107810 */ /* 0x000fce0007ffe0ff */
.L_x_11:
[----:B0-----:R-:W-:Y:S05]  /*0860*/  BSYNC.RECONVERGENT B2 ;  /* 0x0000000000027941 */ /* 0x001fea0003800200 */
.L_x_10:
[----:B------:R-:W-:-:S13]  /*0870*/  ISETP.GE.U32.AND P0, PT, R12, 0x60, PT ;  /* 0x000000600c00780c */ /* 0x000fda0003f06070 */
[----:B------:R-:W-:Y:S05]  /*0880*/  @!P0 BRA `(.L_x_9) ;  /* 0x0000000000d88947 */ /* 0x000fea0003800000 */
[----:B------:R-:W0:Y:S01]  /*0890*/  S2R R10, SR_CgaCtaId ;  /* 0x00000000000a7919 */ /* 0x000e220000008800 */
[----:B------:R-:W2:Y:S01]  /*08a0*/  LDC.64 R8, c[0x0][0x380] ;  /* 0x0000e000ff087b82 */ /* 0x000ea20000000a00 */
[----:B------:R-:W-:-:S04]  /*08b0*/  MOV R17, 0x400 ;  /* 0x0000040000117802 */ /* 0x000fc80000000f00 */
[----:B0-----:R-:W-:-:S07]  /*08c0*/  LEA R17, R10, R17, 0x18 ;  /* 0x000000110a117211 */ /* 0x001fce00078ec0ff */
.L_x_14:
[----:B0-----:R-:W-:-:S04]  /*08d0*/  IADD3 R19, PT, PT, R6, R16, RZ ;  /* 0x0000001006137210 */ /* 0x001fc80007ffe0ff */
[C---:B------:R-:W-:Y:S02]  /*08e0*/  IADD3 R15, PT, PT, R19.reuse, 0x20, RZ ;  /* 0x00000020130f7810 */ /* 0x040fe40007ffe0ff */
[C---:B------:R-:W-:Y:S02]  /*08f0*/  IADD3 R13, PT, PT, R19.reuse, 0x40, RZ ;  /* 0x00000040130d7810 */ /* 0x040fe40007ffe0ff */
[C---:B-1----:R-:W-:Y:S01]  /*0900*/  IADD3 R11, PT, PT, R19.reuse, 0x60, RZ ;  /* 0x00000060130b7810 */ /* 0x042fe20007ffe0ff */
[----:B--2---:R-:W-:-:S04]  /*0910*/  IMAD.WIDE.U32 R18, R19, 0x4, R8 ;  /* 0x0000000413127825 */ /* 0x004fc800078e0008 */
[--C-:B------:R-:W-:Y:S02]  /*0920*/  IMAD.WIDE.U32 R14, R15, 0x4, R8.reuse ;  /* 0x000000040f0e7825 */ /* 0x100fe400078e0008 */
[----:B------:R-:W2:Y:S02]  /*0930*/  LDG.E.CONSTANT R18, desc[UR6][R18.64] ;  /* 0x0000000612127981 */ /* 0x000ea4000c1e9900 */
[--C-:B------:R-:W-:Y:S02]  /*0940*/  IMAD.WIDE.U32 R12, R13, 0x4, R8.reuse ;  /* 0x000000040d0c7825 */ /* 0x100fe400078e0008 */
[----:B------:R0:W3:Y:S02]  /*0950*/  LDG.E.CONSTANT R14, desc[UR6][R14.64] ;  /* 0x000000060e0e7981 */ /* 0x0000e4000c1e9900 */
[----:B------:R-:W-:Y:S02]  /*0960*/  IMAD.WIDE.U32 R10, R11, 0x4, R8 ;  /* 0x000000040b0a7825 */ /* 0x000fe400078e0008 */
[----:B------:R1:W4:Y:S04]  /*0970*/  LDG.E.CONSTANT R12, desc[UR6][R12.64] ;  /* 0x000000060c0c7981 */ /* 0x000328000c1e9900 */
[----:B------:R5:W4:Y:S01]  /*0980*/  LDG.E.CONSTANT R10, desc[UR6][R10.64] ;  /* 0x000000060a0a7981 */ /* 0x000b22000c1e9900 */
[----:B------:R-:W-:-:S02]  /*0990*/  IADD3 R24, PT, PT, R16, 0x20, RZ ;  /* 0x0000002010187810 */ /* 0x000fc40007ffe0ff */
[C---:B------:R-:W-:Y:S02]  /*09a0*/  IADD3 R21, PT, PT, R16.reuse, 0x40, RZ ;  /* 0x0000004010157810 */ /* 0x040fe40007ffe0ff */
[----:B------:R-:W-:Y:S02]  /*09b0*/  IADD3 R20, PT, PT, R16, 0x60, RZ ;  /* 0x0000006010147810 */ /* 0x000fe40007ffe0ff */
[----:B------:R-:W-:Y:S02]  /*09c0*/  SHF.R.U32.HI R22, RZ, 0x1, R16 ;  /* 0x00000001ff167819 */ /* 0x000fe40000011610 */
[----:B------:R-:W-:Y:S02]  /*09d0*/  SHF.R.U32.HI R23, RZ, 0x1, R24 ;  /* 0x00000001ff177819 */ /* 0x000fe40000011618 */
[----:B------:R-:W-:Y:S02]  /*09e0*/  SHF.R.U32.HI R25, RZ, 0x1, R21 ;  /* 0x00000001ff197819 */ /* 0x000fe40000011615 */
[----:B------:R-:W-:Y:S01]  /*09f0*/  SHF.R.U32.HI R26, RZ, 0x1, R20 ;  /* 0x00000001ff1a7819 */ /* 0x000fe20000011614 */
[----:B------:R-:W-:-:S04]  /*0a00*/  IMAD.HI.U32 R22, R22, -0x6db6db6d, RZ ;  /* 0x9249249316167827 */ /* 0x000fc800078e00ff */
[----:B------:R-:W-:Y:S01]  /*0a10*/  IMAD.HI.U32 R23, R23, -0x6db6db6d, RZ ;  /* 0x9249249317177827 */ /* 0x000fe200078e00ff */
[----:B0-----:R-:W-:-:S03]  /*0a20*/  SHF.R.U32.HI R15, RZ, 0x2, R22 ;  /* 0x00000002ff0f7819 */ /* 0x001fc60000011616 */
[----:B------:R-:W-:Y:S01]  /*0a30*/  IMAD.HI.U32 R25, R25, -0x6db6db6d, RZ ;  /* 0x9249249319197827 */ /* 0x000fe200078e00ff */
[----:B-1----:R-:W-:-:S03]  /*0a40*/  SHF.R.U32.HI R13, RZ, 0x2, R23 ;  /* 0x00000002ff0d7819 */ /* 0x002fc60000011617 */
[----:B-----5:R-:W-:Y:S01]  /*0a50*/  IMAD.HI.U32 R11, R26, -0x6db6db6d, RZ ;  /* 0x924924931a0b7827 */ /* 0x020fe200078e00ff */
[----:B------:R-:W-:-:S04]  /*0a60*/  SHF.R.U32.HI R22, RZ, 0x2, R25 ;  /* 0x00000002ff167819 */ /* 0x000fc80000011619 */
[----:B------:R-:W-:Y:S01]  /*0a70*/  SHF.R.U32.HI R11, RZ, 0x2, R11 ;  /* 0x00000002ff0b7819 */ /* 0x000fe2000001160b */
[----:B------:R-:W-:Y:S02]  /*0a80*/  IMAD R26, R15, -0xe, R16 ;  /* 0xfffffff20f1a7824 */ /* 0x000fe400078e0210 */
[----:B------:R-:W-:Y:S02]  /*0a90*/  IMAD R24, R13, -0xe, R24 ;  /* 0xfffffff20d187824 */ /* 0x000fe400078e0218 */
[----:B------:R-:W-:Y:S02]  /*0aa0*/  IMAD R28, R22, -0xe, R21 ;  /* 0xfffffff2161c7824 */ /* 0x000fe400078e0215 */
[----:B------:R-:W-:Y:S02]  /*0ab0*/  IMAD R20, R11, -0xe, R20 ;  /* 0xfffffff20b147824 */ /* 0x000fe400078e0214 */
[C---:B------:R-:W-:Y:S02]  /*0ac0*/  IMAD R26, R7.reuse, 0x44, R26 ;  /* 0x00000044071a7824 */ /* 0x040fe400078e021a */
[----:B------:R-:W-:-:S02]  /*0ad0*/  IMAD R24, R7, 0x44, R24 ;  /* 0x0000004407187824 */ /* 0x000fc400078e0218 */
[C---:B------:R-:W-:Y:S02]  /*0ae0*/  IMAD R19, R7.reuse, 0x44, R28 ;  /* 0x0000004407137824 */ /* 0x040fe400078e021c */
[----:B------:R-:W-:Y:S02]  /*0af0*/  IMAD R20, R7, 0x44, R20 ;  /* 0x0000004407147824 */ /* 0x000fe400078e0214 */
[----:B------:R-:W-:Y:S02]  /*0b00*/  IMAD R26, R15, 0x11, R26 ;  /* 0x000000110f1a7824 */ /* 0x000fe400078e021a */
[----:B------:R-:W-:Y:S02]  /*0b10*/  IMAD R24, R13, 0x11, R24 ;  /* 0x000000110d187824 */ /* 0x000fe400078e0218 */
[----:B------:R-:W-:Y:S02]  /*0b20*/  IMAD R22, R22, 0x11, R19 ;  /* 0x0000001116167824 */ /* 0x000fe400078e0213 */
[----:B------:R-:W-:Y:S01]  /*0b30*/  IMAD R20, R11, 0x11, R20 ;  /* 0x000000110b147824 */ /* 0x000fe200078e0214 */
[----:B------:R-:W-:-:S02]  /*0b40*/  LEA R11, R26, R17, 0x2 ;  /* 0x000000111a0b7211 */ /* 0x000fc400078e10ff */
[-C--:B------:R-:W-:Y:S02]  /*0b50*/  LEA R13, R24, R17.reuse, 0x2 ;  /* 0x00000011180d7211 */ /* 0x080fe400078e10ff */
[-C--:B------:R-:W-:Y:S02]  /*0b60*/  LEA R15, R22, R17.reuse, 0x2 ;  /* 0x00000011160f7211 */ /* 0x080fe400078e10ff */
[----:B------:R-:W-:Y:S02]  /*0b70*/  LEA R19, R20, R17, 0x2 ;  /* 0x0000001114137211 */ /* 0x000fe400078e10ff */
[----:B------:R-:W-:-:S04]  /*0b80*/  IADD3 R16, PT, PT, R16, 0x80, RZ ;  /* 0x0000008010107810 */ /* 0x000fc80007ffe0ff */
[----:B------:R-:W-:Y:S01]  /*0b90*/  ISETP.GE.U32.AND P0, PT, R16, R5, PT ;  /* 0x000000051000720c */ /* 0x000fe20003f06070 */
[----:B--2---:R0:W-:Y:S04]  /*0ba0*/  STS [R11+0x48], R18 ;  /* 0x000048120b007388 */ /* 0x0041e80000000800 */
[----:B---3--:R0:W-:Y:S04]  /*0bb0*/  STS [R13+0x48], R14 ;  /* 0x0000480e0d007388 */ /* 0x0081e80000000800 */
[----:B----4-:R0:W-:Y:S04]  /*0bc0*/  STS [R15+0x48], R12 ;  /* 0x0000480c0f007388 */ /* 0x0101e80000000800 */
[----:B------:R0:W-:Y:S01]  /*0bd0*/  STS [R19+0x48], R10 ;  /* 0x0000480a13007388 */ /* 0x0001e20000000800 */
[----:B------:R-:W-:Y:S05]  /*0be0*/  @!P0 BRA `(.L_x_14) ;  /* 0xfffffffc00388947 */ /* 0x000fea000383ffff */
.L_x_9:
[----:B0-----:R-:W-:Y:S05]  /*0bf0*/  BSYNC.RECONVERGENT B1 ;  /* 0x0000000000017941 */ /* 0x001fea0003800200 */
.L_x_8:
[----:B------:R-:W-:Y:S05]  /*0c00*/  BRA `(.L_x_15) ;  /* 0x0000000400ac7947 */ /* 0x000fea0003800000 */
.L_x_7:
[----:B------:R-:W-:-:S13]  /*0c10*/  ISETP.GT.U32.AND P0, PT, R3, 0x7f, PT ;  /* 0x0000007f0300780c */ /* 0x000fda0003f04070 */
        /* <DEDUP_REMOVED lines=32> */
.L_x_19:
[----:B------:R-:W-:-:S05]  /*0e20*/  IADD3 R11, PT, PT, R13, -0xe, RZ ;  /* 0xfffffff20d0b7810 */ /* 0x000fca0007ffe0ff */
[----:B-12---:R-:W-:-:S06]  /*0e30*/  IMAD.WIDE.U32 R10, R11, 0x4, R8 ;  /* 0x000000040b0a7825 */ /* 0x006fcc00078e0008 */
        /* <DEDUP_REMOVED lines=14> */
.L_x_18:
[----:B------:R-:W-:-:S07]  /*0f20*/  IADD3 R17, PT, PT, R17, 0xe, RZ ;  /* 0x0000000e11117810 */ /* 0x000fce0007ffe0ff */
.L_x_17:
[----:B0-----:R-:W-:Y:S05]  /*0f30*/  BSYNC.RECONVERGENT B1 ;  /* 0x0000000000017941 */ /* 0x001fea0003800200 */
.L_x_16:
[----:B------:R-:W-:-:S13]  /*0f40*/  ISETP.GE.U32.AND P0, PT, R12, 0x60, PT ;  /* 0x000000600c00780c */ /* 0x000fda0003f06070 */
[----:B------:R-:W-:Y:S05]  /*0f50*/  @!P0 BRA `(.L_x_15) ;  /* 0x0000000000d88947 */ /* 0x000fea0003800000 */
[----:B------:R-:W0:Y:S01]  /*0f60*/  S2R R11, SR_CgaCtaId ;  /* 0x00000000000b7919 */ /* 0x000e220000008800 */
[----:B------:R-:W2:Y:S01]  /*0f70*/  LDC.64 R8, c[0x0][0x380] ;  /* 0x0000e000ff087b82 */ /* 0x000ea20000000a00 */
[----:B------:R-:W-:-:S04]  /*0f80*/  MOV R16, 0x400 ;  /* 0x0000040000107802 */ /* 0x000fc80000000f00 */
[----:B0-----:R-:W-:-:S07]  /*0f90*/  LEA R16, R11, R16, 0x18 ;  /* 0x000000100b107211 */ /* 0x001fce00078ec0ff */
.L_x_20:
[----:B-1----:R-:W-:-:S04]  /*0fa0*/  IADD3 R19, PT, PT, R6, R17, RZ ;  /* 0x0000001106137210 */ /* 0x002fc80007ffe0ff */
[C---:B0-----:R-:W-:Y:S02]  /*0fb0*/  IADD3 R15, PT, PT, R19.reuse, 0x20, RZ ;  /* 0x00000020130f7810 */ /* 0x041fe40007ffe0ff */
[C---:B------:R-:W-:Y:S02]  /*0fc0*/  IADD3 R13, PT, PT, R19.reuse, 0x40, RZ ;  /* 0x00000040130d7810 */ /* 0x040fe40007ffe0ff */
[C---:B------:R-:W-:Y:S01]  /*0fd0*/  IADD3 R11, PT, PT, R19.reuse, 0x60, RZ ;  /* 0x00000060130b7810 */ /* 0x040fe20007ffe0ff */
[----:B--2---:R-:W-:-:S04]  /*0fe0*/  IMAD.WIDE.U32 R18, R19, 0x4, R8 ;  /* 0x0000000413127825 */ /* 0x004fc800078e0008 */
[--C-:B------:R-:W-:Y:S02]  /*0ff0*/  IMAD.WIDE.U32 R14, R15, 0x4, R8.reuse ;  /* 0x000000040f0e7825 */ /* 0x100fe400078e0008 */
[----:B------:R-:W2:Y:S02]  /*1000*/  LDG.E.CONSTANT R18, desc[UR6][R18.64] ;  /* 0x0000000612127981 */ /* 0x000ea4000c1e9900 */
[--C-:B------:R-:W-:Y:S02]  /*1010*/  IMAD.WIDE.U32 R12, R13, 0x4, R8.reuse ;  /* 0x000000040d0c7825 */ /* 0x100fe400078e0008 */
[----:B------:R0:W3:Y:S02]  /*1020*/  LDG.E.CONSTANT R14, desc[UR6][R14.64] ;  /* 0x000000060e0e7981 */ /* 0x0000e4000c1e9900 */
[----:B------:R-:W-:Y:S02]  /*1030*/  IMAD.WIDE.U32 R10, R11, 0x4, R8 ;  /* 0x000000040b0a7825 */ /* 0x000fe400078e0008 */
[----:B------:R-:W4:Y:S04]  /*1040*/  LDG.E.CONSTANT R12, desc[UR6][R12.64] ;  /* 0x000000060c0c7981 */ /* 0x000f28000c1e9900 */
[----:B------:R1:W5:Y:S01]  /*1050*/  LDG.E.CONSTANT R10, desc[UR6][R10.64] ;  /* 0x000000060a0a7981 */ /* 0x000362000c1e9900 */
        /* <DEDUP_REMOVED lines=8> */
[----:B------:R-:W-:-:S04]  /*10e0*/  IMAD.HI.U32 R23, R23, -0x6db6db6d, RZ ;  /* 0x9249249317177827 */ /* 0x000fc800078e00ff */
[----:B0-----:R-:W-:Y:S01]  /*10f0*/  IMAD.HI.U32 R15, R24, -0x6db6db6d, RZ ;  /* 0x92492493180f7827 */ /* 0x001fe200078e00ff */
[----:B------:R-:W-:-:S03]  /*1100*/  SHF.R.U32.HI R24, RZ, 0x2, R22 ;  /* 0x00000002ff187819 */ /* 0x000fc60000011616 */
[----:B-1----:R-:W-:Y:S01]  /*1110*/  IMAD.HI.U32 R11, R25, -0x6db6db6d, RZ ;  /* 0x92492493190b7827 */ /* 0x002fe200078e00ff */
[----:B------:R-:W-:Y:S02]  /*1120*/  SHF.R.U32.HI R13, RZ, 0x2, R23 ;  /* 0x00000002ff0d7819 */ /* 0x000fe40000011617 */
[----:B------:R-:W-:Y:S02]  /*1130*/  SHF.R.U32.HI R22, RZ, 0x2, R15 ;  /* 0x00000002ff167819 */ /* 0x000fe4000001160f */
[----:B------:R-:W-:Y:S01]  /*1140*/  SHF.R.U32.HI R11, RZ, 0x2, R11 ;  /* 0x00000002ff0b7819 */ /* 0x000fe2000001160b */
[----:B------:R-:W-:Y:S02]  /*1150*/  IMAD R28, R24, -0xe, R17 ;  /* 0xfffffff2181c7824 */ /* 0x000fe400078e0211 */
[----:B------:R-:W-:Y:S02]  /*1160*/  IMAD R26, R13, -0xe, R26 ;  /* 0xfffffff20d1a7824 */ /* 0x000fe400078e021a */
[----:B------:R-:W-:-:S02]  /*1170*/  IMAD R21, R22, -0xe, R21 ;  /* 0xfffffff216157824 */ /* 0x000fc400078e0215 */
[----:B------:R-:W-:Y:S02]  /*1180*/  IMAD R20, R11, -0xe, R20 ;  /* 0xfffffff20b147824 */ /* 0x000fe400078e0214 */
[C---:B------:R-:W-:Y:S02]  /*1190*/  IMAD R15, R7.reuse, 0x44, R28 ;  /* 0x00000044070f7824 */ /* 0x040fe400078e021c */
[C---:B------:R-:W-:Y:S02]  /*11a0*/  IMAD R26, R7.reuse, 0x44, R26 ;  /* 0x00000044071a7824 */ /* 0x040fe400078e021a */
[C---:B------:R-:W-:Y:S02]  /*11b0*/  IMAD R21, R7.reuse, 0x44, R21 ;  /* 0x0000004407157824 */ /* 0x040fe400078e0215 */
[----:B------:R-:W-:Y:S02]  /*11c0*/  IMAD R20, R7, 0x44, R20 ;  /* 0x0000004407147824 */ /* 0x000fe400078e0214 */
[----:B------:R-:W-:-:S02]  /*11d0*/  IMAD R15, R24, 0x11, R15 ;  /* 0x00000011180f7824 */ /* 0x000fc400078e020f */
[----:B------:R-:W-:Y:S02]  /*11e0*/  IMAD R13, R13, 0x11, R26 ;  /* 0x000000110d0d7824 */ /* 0x000fe400078e021a */
[----:B------:R-:W-:Y:S02]  /*11f0*/  IMAD R21, R22, 0x11, R21 ;  /* 0x0000001116157824 */ /* 0x000fe400078e0215 */
[----:B------:R-:W-:Y:S01]  /*1200*/  IMAD R11, R11, 0x11, R20 ;  /* 0x000000110b0b7824 */ /* 0x000fe200078e0214 */
[-C--:B------:R-:W-:Y:S02]  /*1210*/  LEA R15, R15, R16.reuse, 0x2 ;  /* 0x000000100f0f7211 */ /* 0x080fe400078e10ff */
[-C--:B------:R-:W-:Y:S02]  /*1220*/  LEA R13, R13, R16.reuse, 0x2 ;  /* 0x000000100d0d7211 */ /* 0x080fe400078e10ff */
[-C--:B------:R-:W-:Y:S02]  /*1230*/  LEA R21, R21, R16.reuse, 0x2 ;  /* 0x0000001015157211 */ /* 0x080fe400078e10ff */
[----:B------:R-:W-:-:S02]  /*1240*/  LEA R11, R11, R16, 0x2 ;  /* 0x000000100b0b7211 */ /* 0x000fc400078e10ff */
[----:B------:R-:W-:-:S04]  /*1250*/  IADD3 R17, PT, PT, R17, 0x80, RZ ;  /* 0x0000008011117810 */ /* 0x000fc80007ffe0ff */
[----:B------:R-:W-:Y:S01]  /*1260*/  ISETP.GE.U32.AND P0, PT, R17, R5, PT ;  /* 0x000000051100720c */ /* 0x000fe20003f06070 */
[----:B--2---:R0:W-:Y:S04]  /*1270*/  STS [R15+0x4], R18 ;  /* 0x000004120f007388 */ /* 0x0041e80000000800 */
[----:B---3--:R0:W-:Y:S04]  /*1280*/  STS [R13+0x4], R14 ;  /* 0x0000040e0d007388 */ /* 0x0081e80000000800 */
[----:B----4-:R0:W-:Y:S04]  /*1290*/  STS [R21+0x4], R12 ;  /* 0x0000040c15007388 */ /* 0x0101e80000000800 */
[----:B-----5:R0:W-:Y:S01]  /*12a0*/  STS [R11+0x4], R10 ;  /* 0x0000040a0b007388 */ /* 0x0201e20000000800 */
[----:B------:R-:W-:Y:S05]  /*12b0*/  @!P0 BRA `(.L_x_20) ;  /* 0xfffffffc00388947 */ /* 0x000fea000383ffff */
.L_x_15:
[----:B0-----:R-:W-:Y:S05]  /*12c0*/  BSYNC.RECONVERGENT B0 ;  /* 0x0000000000007941 */ /* 0x001fea0003800200 */
.L_x_6:
[----:B------:R-:W0:Y:S01]  /*12d0*/  LDC.64 R14, c[0x0][0x388] ;  /* 0x0000e200ff0e7b82 */ /* 0x000e220000000a00 */
[----:B------:R-:W-:-:S05]  /*12e0*/  IMAD R4, R4, 0x480, RZ ;  /* 0x0000048004047824 */ /* 0x000fca00078e02ff */
[----:B------:R-:W-:-:S05]  /*12f0*/  LOP3.LUT R3, R4, 0x1f, R3, 0xf8, !PT ;  /* 0x0000001f04037812 */ /* 0x000fca00078ef803 */
[----:B0-----:R-:W-:-:S05]  /*1300*/  IMAD.WIDE.U32 R8, R3, 0x4, R14 ;  /* 0x0000000403087825 */ /* 0x001fca00078e000e */
[----:B------:R-:W2:Y:S04]  /*1310*/  LDG.E.CONSTANT R5, desc[UR6][R8.64] ;  /* 0x0000000608057981 */ /* 0x000ea8000c1e9900 */
[----:B-1----:R-:W3:Y:S04]  /*1320*/  LDG.E.CONSTANT R11, desc[UR6][R8.64+0x80] ;  /* 0x00008006080b7981 */ /* 0x002ee8000c1e9900 */
[----:B------:R-:W4:Y:S01]  /*1330*/  LDG.E.CONSTANT R13, desc[UR6][R8.64+0x100] ;  /* 0x00010006080d7981 */ /* 0x000f22000c1e9900 */
[C---:B------:R-:W-:Y:S02]  /*1340*/  IADD3 R17, PT, PT, R3.reuse, 0x80, RZ ;  /* 0x0000008003117810 */ /* 0x040fe40007ffe0ff */
[----:B------:R-:W-:Y:S01]  /*1350*/  IADD3 R23, PT, PT, R3, 0xa0, RZ ;  /* 0x000000a003177810 */ /* 0x000fe20007ffe0ff */
[----:B------:R0:W5:Y:S02]  /*1360*/  LDG.E.CONSTANT R18, desc[UR6][R8.64+0x180] ;  /* 0x0001800608127981 */ /* 0x000164000c1e9900 */
[----:B------:R-:W-:-:S05]  /*1370*/  IMAD.WIDE.U32 R16, R17, 0x4, R14 ;  /* 0x0000000411107825 */ /* 0x000fca00078e000e */
[----:B------:R1:W5:Y:S01]  /*1380*/  LDG.E.CONSTANT R19, desc[UR6][R16.64] ;  /* 0x0000000610137981 */ /* 0x000362000c1e9900 */
[----:B------:R-:W-:-:S05]  /*1390*/  IMAD.WIDE.U32 R22, R23, 0x4, R14 ;  /* 0x0000000417167825 */ /* 0x000fca00078e000e */
[----:B------:R1:W5:Y:S01]  /*13a0*/  LDG.E.CONSTANT R21, desc[UR6][R22.64] ;  /* 0x0000000616157981 */ /* 0x000362000c1e9900 */
[C---:B------:R-:W-:Y:S02]  /*13b0*/  IADD3 R25, PT, PT, R3.reuse, 0xc0, RZ ;  /* 0x000000c003197810 */ /* 0x040fe40007ffe0ff */
[----:B------:R-:W-:-:S03]  /*13c0*/  IADD3 R29, PT, PT, R3, 0xe0, RZ ;  /* 0x000000e0031d7810 */ /* 0x000fc60007ffe0ff */
[----:B------:R-:W-:-:S04]  /*13d0*/  IMAD.WIDE.U32 R24, R25, 0x4, R14 ;  /* 0x0000000419187825 */ /* 0x000fc800078e000e */
[----:B------:R-:W-:Y:S01]  /*13e0*/  IMAD.WIDE.U32 R28, R29, 0x4, R14 ;  /* 0x000000041d1c7825 */ /* 0x000fe200078e000e */
[----:B------:R1:W5:Y:S04]  /*13f0*/  LDG.E.CONSTANT R20, desc[UR6][R24.64] ;  /* 0x0000000618147981 */ /* 0x000368000c1e9900 */
[----:B------:R-:W5:Y:S01]  /*1400*/  LDG.E.CONSTANT R6, desc[UR6][R28.64] ;  /* 0x000000061c067981 */ /* 0x000f62000c1e9900 */
[----:B------:R-:W-:-:S05]  /*1410*/  IADD3 R27, PT, PT, R3, 0x100, RZ ;  /* 0x00000100031b7810 */ /* 0x000fca0007ffe0ff */
[----:B------:R-:W-:-:S06]  /*1420*/  IMAD.WIDE.U32 R26, R27, 0x4, R14 ;  /* 0x000000041b1a7825 */ /* 0x000fcc00078e000e */
[----:B------:R1:W5:Y:S01]  /*1430*/  LDG.E.CONSTANT R26, desc[UR6][R26.64] ;  /* 0x000000061a1a7981 */ /* 0x000362000c1e9900 */
[----:B------:R-:W-:Y:S01]  /*1440*/  MOV R4, 0x400 ;  /* 0x0000040000047802 */ /* 0x000fe20000000f00 */
[----:B0-----:R-:W0:Y:S03]  /*1450*/  S2R R9, SR_CgaCtaId ;  /* 0x0000000000097919 */ /* 0x001e260000008800 */
[----:B0-----:R-:W-:-:S05]  /*1460*/  LEA R4, R9, R4, 0x18 ;  /* 0x0000000409047211 */ /* 0x001fca00078ec0ff */
[----:B------:R-:W-:Y:S01]  /*1470*/  IMAD R10, R7, 0xc, R4 ;  /* 0x0000000c070a7824 */ /* 0x000fe200078e0204 */
[----:B------:R-:W-:Y:S06]  /*1480*/  BAR.SYNC.DEFER_BLOCKING 0x0 ;  /* 0x0000000000007b1d */ /* 0x000fec0000010000 */
[----:B------:R-:W2:Y:S04]  /*1490*/  LDS R8, [R10] ;  /* 0x000000000a087984 */ /* 0x000ea80000000800 */
[----:B-1----:R-:W3:Y:S04]  /*14a0*/  LDS R17, [R10+0x4] ;  /* 0x000004000a117984 */ /* 0x002ee80000000800 */
[----:B------:R-:W4:Y:S04]  /*14b0*/  LDS R22, [R10+0x8] ;  /* 0x000008000a167984 */ /* 0x000f280000000800 */
[----:B------:R-:W0:Y:S04]  /*14c0*/  LDS R16, [R10+0xc] ;  /* 0x00000c000a107984 */ /* 0x000e280000000800 */
[----:B------:R-:W1:Y:S04]  /*14d0*/  LDS R9, [R10+0x44] ;  /* 0x000044000a097984 */ /* 0x000e680000000800 */
[----:B------:R-:W5:Y:S04]  /*14e0*/  LDS R12, [R10+0x48] ;  /* 0x000048000a0c7984 */ /* 0x000f680000000800 */
[----:B------:R-:W-:Y:S04]  /*14f0*/  LDS R4, [R10+0x4c] ;  /* 0x00004c000a047984 */ /* 0x000fe80000000800 */
[----:B------:R-:W5:Y:S04]  /*1500*/  LDS R24, [R10+0x10] ;  /* 0x000010000a187984 */ /* 0x000f680000000800 */
[----:B------:R-:W-:Y:S01]  /*1510*/  LDS R27, [R10+0x90] ;  /* 0x000090000a1b7984 */ /* 0x000fe20000000800 */
[----:B--2---:R-:W-:-:S03]  /*1520*/  FFMA R28, R5, R8, RZ ;  /* 0x00000008051c7223 */ /* 0x004fc600000000ff */
[----:B------:R-:W2:Y:S01]  /*1530*/  LDS R8, [R10+0x50] ;  /* 0x000050000a087984 */ /* 0x000ea20000000800 */
[-C--:B---3--:R-:W-:Y:S01]  /*1540*/  FFMA R28, R11, R17.reuse, R28 ;  /* 0x000000110b1c7223 */ /* 0x088fe2000000001c */
[----:B------:R-:W-:-:S03]  /*1550*/  FFMA R17, R5, R17, RZ ;  /* 0x0000001105117223 */ /* 0x000fc600000000ff */
[-C--:B----4-:R-:W-:Y:S01]  /*1560*/  FFMA R25, R13, R22.reuse, R28 ;  /* 0x000000160d197223 */ /* 0x090fe2000000001c */
[-C--:B------:R-:W-:Y:S01]  /*1570*/  FFMA R23, R11, R22.reuse, R17 ;  /* 0x000000160b177223 */ /* 0x080fe20000000011 */
[----:B------:R-:W-:Y:S02]  /*1580*/  FFMA R17, R5, R22, RZ ;  /* 0x0000001605117223 */ /* 0x000fe400000000ff */
[----:B------:R-:W3:Y:S01]  /*1590*/  LDS R22, [R10+0x54] ;  /* 0x000054000a167984 */ /* 0x000ee20000000800 */
[-C--:B0-----:R-:W-:Y:S01]  /*15a0*/  FFMA R23, R13, R16.reuse, R23 ;  /* 0x000000100d177223 */ /* 0x081fe20000000017 */
[----:B------:R-:W-:Y:S01]  /*15b0*/  FFMA R28, R11, R16, R17 ;  /* 0x000000100b1c7223 */ /* 0x000fe20000000011 */
[-C--:B-1----:R-:W-:Y:S01]  /*15c0*/  FFMA R16, R5, R9.reuse, RZ ;  /* 0x0000000905107223 */ /* 0x082fe200000000ff */
[C---:B-----5:R-:W-:Y:S01]  /*15d0*/  FFMA R25, R18.reuse, R9, R25 ;  /* 0x0000000912197223 */ /* 0x060fe20000000019 */
[C---:B------:R-:W-:Y:S01]  /*15e0*/  FFMA R9, R18.reuse, R12, R23 ;  /* 0x0000000c12097223 */ /* 0x040fe20000000017 */
[----:B------:R-:W-:Y:S01]  /*15f0*/  FFMA R23, R13, R24, R28 ;  /* 0x000000180d177223 */ /* 0x000fe2000000001c */
[-C--:B------:R-:W-:Y:S01]  /*1600*/  FFMA R17, R11, R12.reuse, R16 ;  /* 0x0000000c0b117223 */ /* 0x080fe20000000010 */
[-C--:B------:R-:W-:Y:S01]  /*1610*/  FFMA R16, R19, R12.reuse, R25 ;  /* 0x0000000c13107223 */ /* 0x080fe20000000019 */
[C---:B------:R-:W-:Y:S01]  /*1620*/  FFMA R25, R5.reuse, R12, RZ ;  /* 0x0000000c05197223 */ /* 0x040fe200000000ff */
[-C--:B------:R-:W-:Y:S01]  /*1630*/  FFMA R12, R5, R4.reuse, RZ ;  /* 0x00000004050c7223 */ /* 0x080fe200000000ff */
[----:B------:R-:W-:Y:S01]  /*1640*/  IADD3 R5, PT, PT, R3, 0x120, RZ ;  /* 0x0000012003057810 */ /* 0x000fe20007ffe0ff */
[-C--:B------:R-:W-:Y:S01]  /*1650*/  FFMA R17, R13, R4.reuse, R17 ;  /* 0x000000040d117223 */ /* 0x080fe20000000011 */
[-C--:B------:R-:W-:Y:S01]  /*1660*/  FFMA R28, R11, R4.reuse, R25 ;  /* 0x000000040b1c7223 */ /* 0x080fe20000000019 */
[-C--:B------:R-:W-:Y:S01]  /*1670*/  FFMA R24, R18, R4.reuse, R23 ;  /* 0x0000000412187223 */ /* 0x080fe20000000017 */
[-C--:B------:R-:W-:Y:S01]  /*1680*/  FFMA R9, R19, R4.reuse, R9 ;  /* 0x0000000413097223 */ /* 0x080fe20000000009 */
[----:B------:R-:W-:Y:S01]  /*1690*/  FFMA R16, R21, R4, R16 ;  /* 0x0000000415107223 */ /* 0x000fe20000000010 */
[----:B------:R-:W-:Y:S01]  /*16a0*/  IMAD.WIDE.U32 R4, R5, 0x4, R14 ;  /* 0x0000000405047825 */ /* 0x000fe200078e000e */
[----:B------:R-:W0:Y:S04]  /*16b0*/  LDS R25, [R10+0x8c] ;  /* 0x00008c000a197984 */ /* 0x000e280000000800 */
[----:B------:R-:W4:Y:S01]  /*16c0*/  LDG.E.CONSTANT R23, desc[UR6][R4.64+0x80] ;  /* 0x0000800604177981 */ /* 0x000f22000c1e9900 */
[-C--:B--2---:R-:W-:Y:S01]  /*16d0*/  FFMA R11, R11, R8.reuse, R12 ;  /* 0x000000080b0b7223 */ /* 0x084fe2000000000c */
[----:B------:R-:W-:-:S02]  /*16e0*/  FFMA R28, R13, R8, R28 ;  /* 0x000000080d1c7223 */ /* 0x000fc4000000001c */
[----:B------:R-:W1:Y:S01]  /*16f0*/  LDS R12, [R10+0x88] ;  /* 0x000088000a0c7984 */ /* 0x000e620000000800 */
[-C--:B------:R-:W-:Y:S01]  /*1700*/  FFMA R24, R19, R8.reuse, R24 ;  /* 0x0000000813187223 */ /* 0x080fe20000000018 */
[----:B------:R-:W-:Y:S02]  /*1710*/  FFMA R8, R21, R8, R9 ;  /* 0x0000000815087223 */ /* 0x000fe40000000009 */
[----:B------:R-:W2:Y:S01]  /*1720*/  LDG.E.CONSTANT R9, desc[UR6][R4.64] ;  /* 0x0000000604097981 */ /* 0x000ea2000c1e9900 */
[-C--:B---3--:R-:W-:Y:S01]  /*1730*/  FFMA R13, R13, R22.reuse, R11 ;  /* 0x000000160d0d7223 */ /* 0x088fe2000000000b */
[----:B------:R-:W-:Y:S02]  /*1740*/  FFMA R29, R21, R22, R24 ;  /* 0x00000016151d7223 */ /* 0x000fe40000000018 */
[----:B------:R0:W3:Y:S02]  /*1750*/  LDG.E.CONSTANT R11, desc[UR6][R4.64+0x100] ;  /* 0x00010006040b7981 */ /* 0x0000e4000c1e9900 */
[----:B0-----:R-:W-:Y:S01]  /*1760*/  FFMA R5, R20, R25, R8 ;  /* 0x0000001914057223 */ /* 0x001fe20000000008 */
[-C--:B-1----:R-:W-:Y:S01]  /*1770*/  FFMA R24, R18, R12.reuse, R17 ;  /* 0x0000000c12187223 */ /* 0x082fe20000000011 */
[----:B------:R-:W-:Y:S01]  /*1780*/  IADD3 R17, PT, PT, R3, 0x180, RZ ;  /* 0x0000018003117810 */ /* 0x000fe20007ffe0ff */
[----:B------:R-:W-:-:S04]  /*1790*/  FFMA R22, R20, R12, R16 ;  /* 0x0000000c14167223 */ /* 0x000fc80000000010 */
[----:B------:R-:W-:-:S04]  /*17a0*/  IMAD.WIDE.U32 R16, R17, 0x4, R14 ;  /* 0x0000000411107825 */ /* 0x000fc800078e000e */
[-C--:B------:R-:W-:Y:S02]  /*17b0*/  FFMA R8, R6, R25.reuse, R22 ;  /* 0x0000001906087223 */ /* 0x080fe40000000016 */
[----:B------:R0:W5:Y:S01]  /*17c0*/  LDG.E.CONSTANT R22, desc[UR6][R16.64] ;  /* 0x0000000610167981 */ /* 0x000162000c1e9900 */
[----:B------:R-:W-:-:S03]  /*17d0*/  FFMA R12, R19, R25, R24 ;  /* 0x00000019130c7223 */ /* 0x000fc60000000018 */
[----:B------:R-:W1:Y:S01]  /*17e0*/  LDS R24, [R10+0x94] ;  /* 0x000094000a187984 */ /* 0x000e620000000800 */
[C---:B------:R-:W-:Y:S01]  /*17f0*/  FFMA R28, R18.reuse, R25, R28 ;  /* 0x00000019121c7223 */ /* 0x040fe2000000001c */
[-C--:B------:R-:W-:Y:S01]  /*1800*/  FFMA R18, R18, R27.reuse, R13 ;  /* 0x0000001b12127223 */ /* 0x080fe2000000000d */
[----:B------:R-:W-:Y:S01]  /*1810*/  IADD3 R13, PT, PT, R3, 0x1a0, RZ ;  /* 0x000001a0030d7810 */ /* 0x000fe20007ffe0ff */
[----:B------:R-:W-:Y:S01]  /*1820*/  FFMA R25, R21, R27, R12 ;  /* 0x0000001b15197223 */ /* 0x000fe2000000000c */
[----:B0-----:R-:W0:Y:S03]  /*1830*/  LDS R16, [R10+0x98] ;  /* 0x000098000a107984 */ /* 0x001e260000000800 */
[----:B------:R-:W-:-:S04]  /*1840*/  IMAD.WIDE.U32 R12, R13, 0x4, R14 ;  /* 0x000000040d0c7825 */ /* 0x000fc800078e000e */
[-C--:B------:R-:W-:Y:S02]  /*1850*/  FFMA R4, R6, R27.reuse, R5 ;  /* 0x0000001b06047223 */ /* 0x080fe40000000005 */
[----:B------:R1:W5:Y:S01]  /*1860*/  LDG.E.CONSTANT R5, desc[UR6][R12.64] ;  /* 0x000000060c057981 */ /* 0x000362000c1e9900 */
[-C--:B------:R-:W-:Y:S01]  /*1870*/  FFMA R28, R19, R27.reuse, R28 ;  /* 0x0000001b131c7223 */ /* 0x080fe2000000001c */
[-C--:B------:R-:W-:Y:S01]  /*1880*/  FFMA R29, R20, R27.reuse, R29 ;  /* 0x0000001b141d7223 */ /* 0x080fe2000000001d */
[----:B------:R-:W-:Y:S01]  /*1890*/  FFMA R8, R26, R27, R8 ;  /* 0x0000001b1a087223 */ /* 0x000fe20000000008 */
[----:B------:R-:W-:Y:S01]  /*18a0*/  IADD3 R27, PT, PT, R3, 0x1c0, RZ ;  /* 0x000001c0031b7810 */ /* 0x000fe20007ffe0ff */
[----:B-1----:R-:W1:Y:S01]  /*18b0*/  LDS R13, [R10+0xcc] ;  /* 0x0000cc000a0d7984 */ /* 0x002e620000000800 */
[----:B------:R-:W-:-:S03]  /*18c0*/  FFMA R17, R19, R24, R18 ;  /* 0x0000001813117223 */ /* 0x000fc60000000012 */
[----:B------:R-:W-:-:S04]  /*18d0*/  IMAD.WIDE.U32 R18, R27, 0x4, R14 ;  /* 0x000000041b127825 */ /* 0x000fc800078e000e */
[CC--:B------:R-:W-:Y:S01]  /*18e0*/  FFMA R27, R21.reuse, R24.reuse, R28 ;  /* 0x00000018151b7223 */ /* 0x0c0fe2000000001c */
[-C--:B------:R-:W-:Y:S01]  /*18f0*/  FFMA R29, R6, R24.reuse, R29 ;  /* 0x00000018061d7223 */ /* 0x080fe2000000001d */
[C---:B------:R-:W-:Y:S01]  /*1900*/  FFMA R24, R26.reuse, R24, R4 ;  /* 0x000000181a187223 */ /* 0x040fe20000000004 */
[----:B------:R-:W1:Y:S04]  /*1910*/  LDS R28, [R10+0xd0] ;  /* 0x0000d0000a1c7984 */ /* 0x000e680000000800 */
[----:B------:R1:W5:Y:S01]  /*1920*/  LDG.E.CONSTANT R4, desc[UR6][R18.64] ;  /* 0x0000000612047981 */ /* 0x000362000c1e9900 */
[-C--:B0-----:R-:W-:Y:S01]  /*1930*/  FFMA R21, R21, R16.reuse, R17 ;  /* 0x0000001015157223 */ /* 0x081fe20000000011 */
[----:B------:R-:W-:Y:S01]  /*1940*/  IADD3 R17, PT, PT, R3, 0x1e0, RZ ;  /* 0x000001e003117810 */ /* 0x000fe20007ffe0ff */
[----:B------:R-:W-:-:S04]  /*1950*/  FFMA R12, R26, R16, R29 ;  /* 0x000000101a0c7223 */ /* 0x000fc8000000001d */
[----:B------:R-:W-:-:S06]  /*1960*/  IMAD.WIDE.U32 R16, R17, 0x4, R14 ;  /* 0x0000000411107825 */ /* 0x000fcc00078e000e */
[----:B------:R0:W5:Y:S01]  /*1970*/  LDG.E.CONSTANT R16, desc[UR6][R16.64] ;  /* 0x0000000610107981 */ /* 0x000162000c1e9900 */
[----:B-1----:R-:W-:-:S03]  /*1980*/  FFMA R13, R20, R13, R25 ;  /* 0x0000000d140d7223 */ /* 0x002fc60000000019 */
[----:B------:R-:W1:Y:S01]  /*1990*/  LDS R25, [R10+0xd4] ;  /* 0x0000d4000a197984 */ /* 0x000e620000000800 */
[----:B------:R-:W-:-:S05]  /*19a0*/  IADD3 R19, PT, PT, R3, 0x200, RZ ;  /* 0x0000020003137810 */ /* 0x000fca0007ffe0ff */
[----:B------:R-:W-:Y:S01]  /*19b0*/  IMAD.WIDE.U32 R18, R19, 0x4, R14 ;  /* 0x0000000413127825 */ /* 0x000fe200078e000e */
[----:B0-----:R-:W-:Y:S05]  /*19c0*/  LDS R17, [R10+0xdc] ;  /* 0x0000dc000a117984 */ /* 0x001fea0000000800 */
[----:B------:R0:W5:Y:S01]  /*19d0*/  LDG.E.CONSTANT R18, desc[UR6][R18.64] ;  /* 0x0000000612127981 */ /* 0x000162000c1e9900 */
[-C--:B------:R-:W-:Y:S01]  /*19e0*/  FFMA R27, R20, R28.reuse, R27 ;  /* 0x0000001c141b7223 */ /* 0x080fe2000000001b */
[----:B------:R-:W-:Y:S01]  /*19f0*/  FFMA R13, R6, R28, R13 ;  /* 0x0000001c060d7223 */ /* 0x000fe2000000000d */
[----:B------:R-:W-:Y:S01]  /*1a00*/  IADD3 R28, PT, PT, R3, 0x220, RZ ;  /* 0x00000220031c7810 */ /* 0x000fe20007ffe0ff */
[----:B0-----:R-:W-:Y:S01]  /*1a10*/  LDS R19, [R10+0x114] ;  /* 0x000114000a137984 */ /* 0x001fe20000000800 */
[----:B-1----:R-:W-:-:S03]  /*1a20*/  FFMA R29, R20, R25, R21 ;  /* 0x00000019141d7223 */ /* 0x002fc60000000015 */
[----:B------:R-:W-:-:S06]  /*1a30*/  IMAD.WIDE.U32 R20, R28, 0x4, R14 ;  /* 0x000000041c147825 */ /* 0x000fcc00078e000e */
[----:B------:R3:W5:Y:S01]  /*1a40*/  LDG.E.CONSTANT R20, desc[UR6][R20.64] ;  /* 0x0000000614147981 */ /* 0x000762000c1e9900 */
[----:B------:R-:W-:-:S03]  /*1a50*/  FFMA R28, R26, R25, R13 ;  /* 0x000000191a1c7223 */ /* 0x000fc6000000000d */
[----:B------:R-:W0:Y:S01]  /*1a60*/  LDS R13, [R10+0xd8] ;  /* 0x0000d8000a0d7984 */ /* 0x000e220000000800 */
[C---:B------:R-:W-:Y:S01]  /*1a70*/  FFMA R27, R6.reuse, R25, R27 ;  /* 0x00000019061b7223 */ /* 0x040fe2000000001b */
[----:B0-----:R-:W-:-:S03]  /*1a80*/  FFMA R29, R6, R13, R29 ;  /* 0x0000000d061d7223 */ /* 0x001fc6000000001d */
[C---:B------:R-:W-:Y:S02]  /*1a90*/  FFMA R6, R26.reuse, R13, R27 ;  /* 0x0000000d1a067223 */ /* 0x040fe4000000001b */
[----:B------:R-:W2:Y:S01]  /*1aa0*/  LDS R13, [R10+0x110] ;  /* 0x000110000a0d7984 */ /* 0x000ea20000000800 */
[----:B------:R-:W-:-:S03]  /*1ab0*/  FFMA R26, R26, R17, R29 ;  /* 0x000000111a1a7223 */ /* 0x000fc6000000001d */
[----:B------:R-:W0:Y:S04]  /*1ac0*/  LDS R17, [R10+0x118] ;  /* 0x000118000a117984 */ /* 0x000e280000000800 */
[----:B------:R-:W-:Y:S01]  /*1ad0*/  LDS R29, [R10+0x1a0] ;  /* 0x0001a0000a1d7984 */ /* 0x000fe20000000800 */
[C---:B--2---:R-:W-:Y:S01]  /*1ae0*/  FFMA R8, R9.reuse, R13, R8 ;  /* 0x0000000d09087223 */ /* 0x044fe20000000008 */
[-C--:B------:R-:W-:Y:S02]  /*1af0*/  FFMA R24, R9, R19.reuse, R24 ;  /* 0x0000001309187223 */ /* 0x080fe40000000018 */
[----:B------:R-:W1:Y:S01]  /*1b00*/  LDS R13, [R10+0x11c] ;  /* 0x00011c000a0d7984 */ /* 0x000e620000000800 */
[----:B----4-:R-:W-:Y:S01]  /*1b10*/  FFMA R8, R23, R19, R8 ;  /* 0x0000001317087223 */ /* 0x010fe20000000008 */
[----:B0-----:R-:W-:-:S02]  /*1b20*/  FFMA R12, R9, R17, R12 ;  /* 0x00000011090c7223 */ /* 0x001fc4000000000c */
[----:B------:R-:W5:Y:S01]  /*1b30*/  LDS R19, [R10+0x154] ;  /* 0x000154000a137984 */ /* 0x000f620000000800 */
[-C--:B------:R-:W-:Y:S01]  /*1b40*/  FFMA R24, R23, R17.reuse, R24 ;  /* 0x0000001117187223 */ /* 0x080fe20000000018 */
[----:B---3--:R-:W-:Y:S02]  /*1b50*/  FFMA R21, R11, R17, R8 ;  /* 0x000000110b157223 */ /* 0x008fe40000000008 */
[----:B------:R-:W0:Y:S01]  /*1b60*/  LDS R17, [R10+0x158] ;  /* 0x000158000a117984 */ /* 0x000e220000000800 */
[-C--:B-1----:R-:W-:Y:S01]  /*1b70*/  FFMA R8, R23, R13.reuse, R12 ;  /* 0x0000000d17087223 */ /* 0x082fe2000000000c */
[----:B------:R-:W-:Y:S02]  /*1b80*/  FFMA R25, R11, R13, R24 ;  /* 0x0000000d0b197223 */ /* 0x000fe40000000018 */
[----:B------:R-:W1:Y:S01]  /*1b90*/  LDS R12, [R10+0x15c] ;  /* 0x00015c000a0c7984 */ /* 0x000e620000000800 */
[----:B-----5:R-:W-:-:S03]  /*1ba0*/  FFMA R24, R22, R19, R21 ;  /* 0x0000001316187223 */ /* 0x020fc60000000015 */
[----:B------:R-:W2:Y:S01]  /*1bb0*/  LDS R13, [R10+0x120] ;  /* 0x000120000a0d7984 */ /* 0x000ea20000000800 */
[----:B0-----:R-:W-:-:S03]  /*1bc0*/  FFMA R21, R9, R17, R6 ;  /* 0x0000001109157223 */ /* 0x001fc60000000006 */
[----:B------:R-:W0:Y:S01]  /*1bd0*/  LDS R6, [R10+0x160] ;  /* 0x000160000a067984 */ /* 0x000e220000000800 */
[----:B------:R-:W-:-:S04]  /*1be0*/  FFMA R28, R9, R19, R28 ;  /* 0x00000013091c7223 */ /* 0x000fc8000000001c */
[-C--:B------:R-:W-:Y:S01]  /*1bf0*/  FFMA R19, R23, R17.reuse, R28 ;  /* 0x0000001117137223 */ /* 0x080fe2000000001c */
[-C--:B------:R-:W-:Y:S01]  /*1c00*/  FFMA R28, R22, R17.reuse, R25 ;  /* 0x00000011161c7223 */ /* 0x080fe20000000019 */
[----:B------:R-:W-:Y:S02]  /*1c10*/  FFMA R17, R5, R17, R24 ;  /* 0x0000001105117223 */ /* 0x000fe40000000018 */
[----:B------:R-:W3:Y:S01]  /*1c20*/  LDS R24, [R10+0x164] ;  /* 0x000164000a187984 */ /* 0x000ee20000000800 */
[-C--:B-1----:R-:W-:Y:S01]  /*1c30*/  FFMA R26, R9, R12.reuse, R26 ;  /* 0x0000000c091a7223 */ /* 0x082fe2000000001a */
[----:B--2---:R-:W-:Y:S01]  /*1c40*/  FFMA R25, R11, R13, R8 ;  /* 0x0000000d0b197223 */ /* 0x004fe20000000008 */
[-C--:B------:R-:W-:Y:S01]  /*1c50*/  FFMA R8, R23, R12.reuse, R21 ;  /* 0x0000000c17087223 */ /* 0x080fe20000000015 */
[----:B------:R-:W-:Y:S01]  /*1c60*/  FFMA R21, R5, R12, R28 ;  /* 0x0000000c05157223 */ /* 0x000fe2000000001c */
[----:B0-----:R-:W-:Y:S02]  /*1c70*/  FFMA R28, R23, R6, R26 ;  /* 0x00000006171c7223 */ /* 0x001fe4000000001a */
[----:B------:R-:W0:Y:S01]  /*1c80*/  LDS R23, [R10+0x198] ;  /* 0x000198000a177984 */ /* 0x000e220000000800 */
[----:B------:R-:W-:-:S03]  /*1c90*/  IADD3 R9, PT, PT, R3, 0x240, RZ ;  /* 0x0000024003097810 */ /* 0x000fc60007ffe0ff */
[----:B------:R-:W1:Y:S01]  /*1ca0*/  LDS R26, [R10+0x19c] ;  /* 0x00019c000a1a7984 */ /* 0x000e620000000800 */
[C---:B------:R-:W-:Y:S01]  /*1cb0*/  FFMA R13, R11.reuse, R12, R19 ;  /* 0x0000000c0b0d7223 */ /* 0x040fe20000000013 */
[----:B------:R-:W-:Y:S01]  /*1cc0*/  FFMA R19, R11, R6, R8 ;  /* 0x000000060b137223 */ /* 0x000fe20000000008 */
[----:B------:R-:W-:Y:S01]  /*1cd0*/  FFMA R25, R22, R12, R25 ;  /* 0x0000000c16197223 */ /* 0x000fe20000000019 */
[----:B------:R-:W-:-:S04]  /*1ce0*/  IMAD.WIDE.U32 R8, R9, 0x4, R14 ;  /* 0x0000000409087825 */ /* 0x000fc800078e000e */
[CC--:B------:R-:W-:Y:S01]  /*1cf0*/  FFMA R21, R4.reuse, R6.reuse, R21 ;  /* 0x0000000604157223 */ /* 0x0c0fe20000000015 */
[----:B------:R-:W-:Y:S02]  /*1d00*/  FFMA R25, R5, R6, R25 ;  /* 0x0000000605197223 */ /* 0x000fe40000000019 */
[----:B------:R-:W2:Y:S01]  /*1d10*/  LDG.E.CONSTANT R6, desc[UR6][R8.64] ;  /* 0x0000000608067981 */ /* 0x000ea2000c1e9900 */
[----:B------:R-:W-:-:S03]  /*1d20*/  FFMA R17, R4, R12, R17 ;  /* 0x0000000c04117223 */ /* 0x000fc60000000011 */
[----:B------:R4:W5:Y:S01]  /*1d30*/  LDG.E.CONSTANT R12, desc[UR6][R8.64+0x80] ;  /* 0x00008006080c7981 */ /* 0x000962000c1e9900 */
[-C--:B---3--:R-:W-:Y:S01]  /*1d40*/  FFMA R27, R11, R24.reuse, R28 ;  /* 0x000000180b1b7223 */ /* 0x088fe2000000001c */
[----:B------:R-:W-:Y:S01]  /*1d50*/  IADD3 R28, PT, PT, R3, 0x280, RZ ;  /* 0x00000280031c7810 */ /* 0x000fe20007ffe0ff */
[----:B------:R-:W-:-:S04]  /*1d60*/  FFMA R11, R4, R24, R25 ;  /* 0x00000018040b7223 */ /* 0x000fc80000000019 */
[----:B------:R-:W-:-:S06]  /*1d70*/  IMAD.WIDE.U32 R24, R28, 0x4, R14 ;  /* 0x000000041c187825 */ /* 0x000fcc00078e000e */
[----:B------:R3:W5:Y:S01]  /*1d80*/  LDG.E.CONSTANT R24, desc[UR6][R24.64] ;  /* 0x0000000618187981 */ /* 0x000762000c1e9900 */
[-C--:B0-----:R-:W-:Y:S01]  /*1d90*/  FFMA R13, R22, R23.reuse, R13 ;  /* 0x00000017160d7223 */ /* 0x081fe2000000000d */
[----:B------:R-:W-:Y:S02]  /*1da0*/  FFMA R23, R16, R23, R17 ;  /* 0x0000001710177223 */ /* 0x000fe40000000011 */
[----:B------:R-:W0:Y:S01]  /*1db0*/  LDS R17, [R10+0x1a4] ;  /* 0x0001a4000a117984 */ /* 0x000e220000000800 */
[----:B-1----:R-:W-:Y:S01]  /*1dc0*/  FFMA R28, R22, R26, R19 ;  /* 0x0000001a161c7223 */ /* 0x002fe20000000013 */
[----:B------:R-:W-:-:S05]  /*1dd0*/  IADD3 R19, PT, PT, R3, 0x2a0, RZ ;  /* 0x000002a003137810 */ /* 0x000fca0007ffe0ff */
[----:B----4-:R-:W-:Y:S02]  /*1de0*/  IMAD.WIDE.U32 R8, R19, 0x4, R14 ;  /* 0x0000000413087825 */ /* 0x010fe400078e000e */
[----:B------:R-:W1:Y:S04]  /*1df0*/  LDS R19, [R10+0x1a8] ;  /* 0x0001a8000a137984 */ /* 0x000e680000000800 */
[----:B------:R4:W5:Y:S01]  /*1e00*/  LDG.E.CONSTANT R8, desc[UR6][R8.64] ;  /* 0x0000000608087981 */ /* 0x000962000c1e9900 */
[CC--:B------:R-:W-:Y:S01]  /*1e10*/  FFMA R13, R5.reuse, R26.reuse, R13 ;  /* 0x0000001a050d7223 */ /* 0x0c0fe2000000000d */
[-C--:B------:R-:W-:Y:S01]  /*1e20*/  FFMA R21, R16, R26.reuse, R21 ;  /* 0x0000001a10157223 */ /* 0x080fe20000000015 */
[----:B------:R-:W-:Y:S01]  /*1e30*/  FFMA R23, R18, R26, R23 ;  /* 0x0000001a12177223 */ /* 0x000fe20000000017 */
[-C--:B------:R-:W-:Y:S01]  /*1e40*/  FFMA R26, R22, R29.reuse, R27 ;  /* 0x0000001d161a7223 */ /* 0x080fe2000000001b */
[-C--:B---3--:R-:W-:Y:S01]  /*1e50*/  FFMA R25, R5, R29.reuse, R28 ;  /* 0x0000001d05197223 */ /* 0x088fe2000000001c */
[C---:B------:R-:W-:Y:S01]  /*1e60*/  IADD3 R22, PT, PT, R3.reuse, 0x2c0, RZ ;  /* 0x000002c003167810 */ /* 0x040fe20007ffe0ff */
[----:B----4-:R-:W3:Y:S01]  /*1e70*/  LDS R9, [R10+0x1dc] ;  /* 0x0001dc000a097984 */ /* 0x010ee20000000800 */
[-C--:B------:R-:W-:Y:S01]  /*1e80*/  FFMA R13, R4, R29.reuse, R13 ;  /* 0x0000001d040d7223 */ /* 0x080fe2000000000d */
[-C--:B------:R-:W-:Y:S01]  /*1e90*/  FFMA R27, R16, R29.reuse, R11 ;  /* 0x0000001d101b7223 */ /* 0x080fe2000000000b */
[-C--:B------:R-:W-:Y:S01]  /*1ea0*/  FFMA R21, R18, R29.reuse, R21 ;  /* 0x0000001d12157223 */ /* 0x080fe20000000015 */
[----:B------:R-:W-:Y:S01]  /*1eb0*/  FFMA R29, R20, R29, R23 ;  /* 0x0000001d141d7223 */ /* 0x000fe20000000017 */
[----:B------:R-:W-:Y:S01]  /*1ec0*/  IMAD.WIDE.U32 R22, R22, 0x4, R14 ;  /* 0x0000000416167825 */ /* 0x000fe200078e000e */
[----:B------:R-:W-:-:S04]  /*1ed0*/  IADD3 R28, PT, PT, R3, 0x2e0, RZ ;  /* 0x000002e0031c7810 */ /* 0x000fc80007ffe0ff */
[----:B------:R4:W5:Y:S01]  /*1ee0*/  LDG.E.CONSTANT R11, desc[UR6][R22.64] ;  /* 0x00000006160b7981 */ /* 0x000962000c1e9900 */
[----:B0-----:R-:W-:-:S03]  /*1ef0*/  FFMA R5, R5, R17, R26 ;  /* 0x0000001105057223 */ /* 0x001fc6000000001a */
[----:B------:R-:W0:Y:S01]  /*1f00*/  LDS R26, [R10+0x1e0] ;  /* 0x0001e0000a1a7984 */ /* 0x000e220000000800 */
[-C--:B------:R-:W-:Y:S01]  /*1f10*/  FFMA R25, R4, R17.reuse, R25 ;  /* 0x0000001104197223 */ /* 0x080fe20000000019 */
[-C--:B------:R-:W-:Y:S01]  /*1f20*/  FFMA R27, R18, R17.reuse, R27 ;  /* 0x00000011121b7223 */ /* 0x080fe2000000001b */
[----:B------:R-:W-:Y:S01]  /*1f30*/  FFMA R21, R20, R17, R21 ;  /* 0x0000001114157223 */ /* 0x000fe20000000015 */
[----:B-1----:R-:W-:Y:S01]  /*1f40*/  FFMA R17, R4, R19, R5 ;  /* 0x0000001304117223 */ /* 0x002fe20000000005 */
[----:B------:R-:W-:-:S05]  /*1f50*/  IMAD.WIDE.U32 R4, R28, 0x4, R14 ;  /* 0x000000041c047825 */ /* 0x000fca00078e000e */
[----:B------:R1:W5:Y:S01]  /*1f60*/  LDG.E.CONSTANT R28, desc[UR6][R4.64] ;  /* 0x00000006041c7981 */ /* 0x000362000c1e9900 */
[C---:B----4-:R-:W-:Y:S01]  /*1f70*/  IADD3 R23, PT, PT, R3.reuse, 0x300, RZ ;  /* 0x0000030003177810 */ /* 0x050fe20007ffe0ff */
[----:B------:R-:W-:Y:S01]  /*1f80*/  FFMA R19, R20, R19, R27 ;  /* 0x0000001314137223 */ /* 0x000fe2000000001b */
[----:B------:R-:W-:-:S03]  /*1f90*/  IADD3 R27, PT, PT, R3, 0x320, RZ ;  /* 0x00000320031b7810 */ /* 0x000fc60007ffe0ff */
[----:B------:R-:W-:-:S04]  /*1fa0*/  IMAD.WIDE.U32 R22, R23, 0x4, R14 ;  /* 0x0000000417167825 */ /* 0x000fc800078e000e */
[C---:B---3--:R-:W-:Y:S01]  /*1fb0*/  FFMA R13, R16.reuse, R9, R13 ;  /* 0x00000009100d7223 */ /* 0x048fe2000000000d */
[----:B-1----:R-:W-:Y:S01]  /*1fc0*/  IADD3 R5, PT, PT, R3, 0x340, RZ ;  /* 0x0000034003057810 */ /* 0x002fe20007ffe0ff */
[----:B------:R-:W1:Y:S04]  /*1fd0*/  LDS R9, [R10+0x1e4] ;  /* 0x0001e4000a097984 */ /* 0x000e680000000800 */
[----:B------:R3:W4:Y:S01]  /*1fe0*/  LDG.E.CONSTANT R22, desc[UR6][R22.64] ;  /* 0x0000000616167981 */ /* 0x000722000c1e9900 */
[-C--:B0-----:R-:W-:Y:S01]  /*1ff0*/  FFMA R25, R16, R26.reuse, R25 ;  /* 0x0000001a10197223 */ /* 0x081fe20000000019 */
[----:B------:R-:W-:Y:S01]  /*2000*/  FFMA R13, R18, R26, R13 ;  /* 0x0000001a120d7223 */ /* 0x000fe2000000000d */
[--C-:B------:R-:W-:Y:S01]  /*2010*/  IMAD.WIDE.U32 R26, R27, 0x4, R14.reuse ;  /* 0x000000041b1a7825 */ /* 0x100fe200078e000e */
[----:B---3--:R-:W-:Y:S05]  /*2020*/  LDS R23, [R10+0x228] ;  /* 0x000228000a177984 */ /* 0x008fea0000000800 */
[----:B------:R0:W3:Y:S01]  /*2030*/  LDG.E.CONSTANT R26, desc[UR6][R26.64] ;  /* 0x000000061a1a7981 */ /* 0x0000e2000c1e9900 */
[----:B------:R-:W-:-:S06]  /*2040*/  IMAD.WIDE.U32 R4, R5, 0x4, R14 ;  /* 0x0000000405047825 */ /* 0x000fcc00078e000e */
[----:B------:R5:W3:Y:S04]  /*2050*/  LDG.E.CONSTANT R4, desc[UR6][R4.64] ;  /* 0x0000000604047981 */ /* 0x000ae8000c1e9900 */
[----:B0-----:R-:W-:Y:S01]  /*2060*/  LDS R27, [R10+0x22c] ;  /* 0x00022c000a1b7984 */ /* 0x001fe20000000800 */
[----:B-1----:R-:W-:-:S03]  /*2070*/  FFMA R17, R16, R9, R17 ;  /* 0x0000000910117223 */ /* 0x002fc60000000011 */
[----:B------:R-:W0:Y:S01]  /*2080*/  LDS R16, [R10+0x1e8] ;  /* 0x0001e8000a107984 */ /* 0x000e220000000800 */
[-C--:B------:R-:W-:Y:S01]  /*2090*/  FFMA R25, R18, R9.reuse, R25 ;  /* 0x0000000912197223 */ /* 0x080fe20000000019 */
[----:B------:R-:W-:Y:S01]  /*20a0*/  FFMA R9, R20, R9, R13 ;  /* 0x0000000914097223 */ /* 0x000fe2000000000d */
[-C--:B0-----:R-:W-:Y:S02]  /*20b0*/  FFMA R13, R18, R16.reuse, R17 ;  /* 0x00000010120d7223 */ /* 0x081fe40000000011 */
[----:B------:R-:W0:Y:S01]  /*20c0*/  LDS R18, [R10+0x1ec] ;  /* 0x0001ec000a127984 */ /* 0x000e220000000800 */
[----:B------:R-:W-:-:S03]  /*20d0*/  FFMA R17, R20, R16, R25 ;  /* 0x0000001014117223 */ /* 0x000fc60000000019 */
[----:B------:R-:W2:Y:S04]  /*20e0*/  LDS R16, [R10+0x220] ;  /* 0x000220000a107984 */ /* 0x000ea80000000800 */
[----:B------:R-:W-:Y:S01]  /*20f0*/  LDS R25, [R10+0x264] ;  /* 0x000264000a197984 */ /* 0x000fe20000000800 */
[----:B0-----:R-:W-:-:S03]  /*2100*/  FFMA R13, R20, R18, R13 ;  /* 0x00000012140d7223 */ /* 0x001fc6000000000d */
[----:B------:R-:W0:Y:S01]  /*2110*/  LDS R18, [R10+0x224] ;  /* 0x000224000a127984 */ /* 0x000e220000000800 */
[C---:B--2---:R-:W-:Y:S01]  /*2120*/  FFMA R29, R6.reuse, R16, R29 ;  /* 0x00000010061d7223 */ /* 0x044fe2000000001d */
[CC--:B0-----:R-:W-:Y:S01]  /*2130*/  FFMA R21, R6.reuse, R18.reuse, R21 ;  /* 0x0000001206157223 */ /* 0x0c1fe20000000015 */
[-C--:B------:R-:W-:Y:S02]  /*2140*/  FFMA R16, R6, R23.reuse, R19 ;  /* 0x0000001706107223 */ /* 0x080fe40000000013 */
[C---:B-----5:R-:W-:Y:S01]  /*2150*/  FFMA R29, R12.reuse, R18, R29 ;  /* 0x000000120c1d7223 */ /* 0x060fe2000000001d */
[----:B------:R-:W-:Y:S01]  /*2160*/  FFMA R18, R12, R23, R21 ;  /* 0x000000170c127223 */ /* 0x000fe20000000015 */
[----:B------:R-:W0:Y:S04]  /*2170*/  LDS R19, [R10+0x26c] ;  /* 0x00026c000a137984 */ /* 0x000e280000000800 */
[----:B------:R-:W1:Y:S01]  /*2180*/  LDS R21, [R10+0x268] ;  /* 0x000268000a157984 */ /* 0x000e620000000800 */
[----:B------:R-:W-:Y:S01]  /*2190*/  FFMA R9, R6, R25, R9 ;  /* 0x0000001906097223 */ /* 0x000fe20000000009 */
[C---:B------:R-:W-:Y:S01]  /*21a0*/  FFMA R29, R24.reuse, R23, R29 ;  /* 0x00000017181d7223 */ /* 0x040fe2000000001d */
[----:B------:R-:W-:-:S02]  /*21b0*/  FFMA R23, R24, R27, R18 ;  /* 0x0000001b18177223 */ /* 0x000fc40000000012 */
[----:B------:R-:W2:Y:S01]  /*21c0*/  LDS R18, [R10+0x230] ;  /* 0x000230000a127984 */ /* 0x000ea20000000800 */
[----:B------:R-:W-:Y:S01]  /*21d0*/  FFMA R5, R12, R27, R16 ;  /* 0x0000001b0c057223 */ /* 0x000fe20000000010 */
[----:B------:R-:W-:Y:S02]  /*21e0*/  FFMA R20, R8, R25, R29 ;  /* 0x0000001908147223 */ /* 0x000fe4000000001d */
[----:B------:R-:W5:Y:S01]  /*21f0*/  LDS R25, [R10+0x270] ;  /* 0x000270000a197984 */ /* 0x000f620000000800 */
[C---:B0-----:R-:W-:Y:S01]  /*2200*/  FFMA R29, R6.reuse, R19, R13 ;  /* 0x00000013061d7223 */ /* 0x041fe2000000000d */
[-C--:B-1----:R-:W-:Y:S02]  /*2210*/  FFMA R27, R6, R21.reuse, R17 ;  /* 0x00000015061b7223 */ /* 0x082fe40000000011 */
[----:B------:R-:W0:Y:S01]  /*2220*/  LDS R6, [R10+0x2a8] ;  /* 0x0002a8000a067984 */ /* 0x000e220000000800 */
[----:B------:R-:W-:-:S03]  /*2230*/  FFMA R16, R8, R21, R23 ;  /* 0x0000001508107223 */ /* 0x000fc60000000017 */
[----:B------:R-:W1:Y:S01]  /*2240*/  LDS R23, [R10+0x274] ;  /* 0x000274000a177984 */ /* 0x000e620000000800 */
[C---:B------:R-:W-:Y:S01]  /*2250*/  FFMA R13, R12.reuse, R19, R27 ;  /* 0x000000130c0d7223 */ /* 0x040fe2000000001b */
[-C--:B------:R-:W-:Y:S02]  /*2260*/  FFMA R17, R12, R21.reuse, R9 ;  /* 0x000000150c117223 */ /* 0x080fe40000000009 */
[----:B------:R-:W4:Y:S01]  /*2270*/  LDS R27, [R10+0x2ac] ;  /* 0x0002ac000a1b7984 */ /* 0x000f220000000800 */
[C---:B--2---:R-:W-:Y:S01]  /*2280*/  FFMA R5, R24.reuse, R18, R5 ;  /* 0x0000001218057223 */ /* 0x044fe20000000005 */
[C---:B------:R-:W-:Y:S01]  /*2290*/  FFMA R9, R11.reuse, R21, R20 ;  /* 0x000000150b097223 */ /* 0x040fe20000000014 */
[-C--:B------:R-:W-:Y:S02]  /*22a0*/  FFMA R17, R24, R19.reuse, R17 ;  /* 0x0000001318117223 */ /* 0x080fe40000000011 */
[-C--:B------:R-:W-:Y:S01]  /*22b0*/  FFMA R18, R8, R19.reuse, R5 ;  /* 0x0000001308127223 */ /* 0x080fe20000000005 */
[----:B------:R-:W-:Y:S01]  /*22c0*/  FFMA R5, R11, R19, R16 ;  /* 0x000000130b057223 */ /* 0x000fe20000000010 */
[----:B-----5:R-:W-:Y:S01]  /*22d0*/  FFMA R29, R12, R25, R29 ;  /* 0x000000190c1d7223 */ /* 0x020fe2000000001d */
[----:B------:R-:W-:Y:S01]  /*22e0*/  FFMA R19, R28, R19, R9 ;  /* 0x000000131c137223 */ /* 0x000fe20000000009 */
[----:B------:R-:W-:Y:S01]  /*22f0*/  IADD3 R12, PT, PT, R3, 0x360, RZ ;  /* 0x00000360030c7810 */ /* 0x000fe20007ffe0ff */
[----:B------:R-:W2:Y:S01]  /*2300*/  LDS R9, [R10+0x2b0] ;  /* 0x0002b0000a097984 */ /* 0x000ea20000000800 */
[-C--:B------:R-:W-:Y:S01]  /*2310*/  FFMA R16, R24, R25.reuse, R13 ;  /* 0x0000001918107223 */ /* 0x080fe2000000000d */
[----:B------:R-:W-:-:S02]  /*2320*/  FFMA R21, R11, R25, R18 ;  /* 0x000000190b157223 */ /* 0x000fc40000000012 */
[----:B------:R-:W-:-:S04]  /*2330*/  IMAD.WIDE.U32 R12, R12, 0x4, R14 ;  /* 0x000000040c0c7825 */ /* 0x000fc800078e000e */
[----:B0-----:R-:W-:Y:S01]  /*2340*/  FFMA R18, R8, R6, R17 ;  /* 0x0000000608127223 */ /* 0x001fe20000000011 */
[----:B------:R-:W-:Y:S01]  /*2350*/  IADD3 R17, PT, PT, R3, 0x380, RZ ;  /* 0x0000038003117810 */ /* 0x000fe20007ffe0ff */
[----:B------:R-:W-:Y:S02]  /*2360*/  FFMA R25, R28, R25, R5 ;  /* 0x000000191c197223 */ /* 0x000fe40000000005 */
[----:B------:R0:W5:Y:S01]  /*2370*/  LDG.E.CONSTANT R5, desc[UR6][R12.64] ;  /* 0x000000060c057981 */ /* 0x000162000c1e9900 */
[----:B-1----:R-:W-:-:S03]  /*2380*/  FFMA R24, R24, R23, R29 ;  /* 0x0000001718187223 */ /* 0x002fc6000000001d */
[----:B------:R-:W1:Y:S01]  /*2390*/  LDS R29, [R10+0x2b4] ;  /* 0x0002b4000a1d7984 */ /* 0x000e620000000800 */
[----:B0-----:R-:W-:-:S06]  /*23a0*/  IMAD.WIDE.U32 R12, R17, 0x4, R14 ;  /* 0x00000004110c7825 */ /* 0x001fcc00078e000e */
[----:B------:R0:W5:Y:S01]  /*23b0*/  LDG.E.CONSTANT R12, desc[UR6][R12.64] ;  /* 0x000000060c0c7981 */ /* 0x000162000c1e9900 */
[----:B------:R-:W-:Y:S01]  /*23c0*/  IADD3 R17, PT, PT, R3, 0x3a0, RZ ;  /* 0x000003a003117810 */ /* 0x000fe20007ffe0ff */
[----:B----4-:R-:W-:Y:S01]  /*23d0*/  FFMA R19, R22, R6, R19 ;  /* 0x0000000616137223 */ /* 0x010fe20000000013 */
[----:B------:R-:W-:Y:S01]  /*23e0*/  FFMA R23, R28, R23, R21 ;  /* 0x000000171c177223 */ /* 0x000fe20000000015 */
[-C--:B------:R-:W-:Y:S01]  /*23f0*/  FFMA R6, R8, R27.reuse, R16 ;  /* 0x0000001b08067223 */ /* 0x080fe20000000010 */
[-C--:B------:R-:W-:Y:S01]  /*2400*/  FFMA R21, R11, R27.reuse, R18 ;  /* 0x0000001b0b157223 */ /* 0x080fe20000000012 */
[-C--:B------:R-:W-:Y:S01]  /*2410*/  FFMA R25, R22, R27.reuse, R25 ;  /* 0x0000001b16197223 */ /* 0x080fe20000000019 */
[----:B---3--:R-:W-:Y:S01]  /*2420*/  FFMA R27, R26, R27, R19 ;  /* 0x0000001b1a1b7223 */ /* 0x008fe20000000013 */
[----:B------:R-:W-:Y:S01]  /*2430*/  IMAD.WIDE.U32 R16, R17, 0x4, R14 ;  /* 0x0000000411107825 */ /* 0x000fe200078e000e */
[C---:B------:R-:W-:Y:S01]  /*2440*/  IADD3 R19, PT, PT, R3.reuse, 0x3c0, RZ ;  /* 0x000003c003137810 */ /* 0x040fe20007ffe0ff */
[----:B0-----:R-:W0:Y:S01]  /*2450*/  LDS R13, [R10+0x2b8] ;  /* 0x0002b8000a0d7984 */ /* 0x001e220000000800 */
[----:B------:R-:W-:-:S03]  /*2460*/  IADD3 R20, PT, PT, R3, 0x3e0, RZ ;  /* 0x000003e003147810 */ /* 0x000fc60007ffe0ff */
[----:B------:R-:W3:Y:S01]  /*2470*/  LDG.E.CONSTANT R16, desc[UR6][R16.64] ;  /* 0x0000000610107981 */ /* 0x000ee2000c1e9900 */
[----:B------:R-:W-:-:S04]  /*2480*/  IMAD.WIDE.U32 R18, R19, 0x4, R14 ;  /* 0x0000000413127825 */ /* 0x000fc800078e000e */
[-C--:B--2---:R-:W-:Y:S01]  /*2490*/  FFMA R8, R8, R9.reuse, R24 ;  /* 0x0000000908087223 */ /* 0x084fe20000000018 */
[-C--:B------:R-:W-:Y:S01]  /*24a0*/  FFMA R24, R11, R9.reuse, R6 ;  /* 0x000000090b187223 */ /* 0x080fe20000000006 */
[-C--:B------:R-:W-:Y:S01]  /*24b0*/  FFMA R6, R28, R9.reuse, R21 ;  /* 0x000000091c067223 */ /* 0x080fe20000000015 */
[----:B------:R-:W-:Y:S01]  /*24c0*/  IMAD.WIDE.U32 R20, R20, 0x4, R14 ;  /* 0x0000000414147825 */ /* 0x000fe200078e000e */
[----:B------:R2:W4:Y:S03]  /*24d0*/  LDG.E.CONSTANT R18, desc[UR6][R18.64] ;  /* 0x0000000612127981 */ /* 0x000526000c1e9900 */
[-C--:B------:R-:W-:Y:S01]  /*24e0*/  FFMA R23, R22, R9.reuse, R23 ;  /* 0x0000000916177223 */ /* 0x080fe20000000017 */
[-C--:B------:R-:W-:Y:S01]  /*24f0*/  FFMA R25, R26, R9.reuse, R25 ;  /* 0x000000091a197223 */ /* 0x080fe20000000019 */
[----:B------:R-:W-:Y:S01]  /*2500*/  FFMA R27, R4, R9, R27 ;  /* 0x00000009041b7223 */ /* 0x000fe2000000001b */
[----:B------:R-:W4:Y:S01]  /*2510*/  LDG.E.CONSTANT R20, desc[UR6][R20.64] ;  /* 0x0000000614147981 */ /* 0x000f22000c1e9900 */
[----:B------:R-:W-:Y:S01]  /*2520*/  IADD3 R9, PT, PT, R3, 0x400, RZ ;  /* 0x0000040003097810 */ /* 0x000fe20007ffe0ff */
[----:B-1----:R-:W-:-:S04]  /*2530*/  FFMA R11, R11, R29, R8 ;  /* 0x0000001d0b0b7223 */ /* 0x002fc80000000008 */
[----:B------:R-:W-:-:S05]  /*2540*/  IMAD.WIDE.U32 R8, R9, 0x4, R14 ;  /* 0x0000000409087825 */ /* 0x000fca00078e000e */
[----:B------:R1:W4:Y:S01]  /*2550*/  LDG.E.CONSTANT R17, desc[UR6][R8.64] ;  /* 0x0000000608117981 */ /* 0x000322000c1e9900 */
[-C--:B--2---:R-:W-:Y:S01]  /*2560*/  FFMA R19, R28, R29.reuse, R24 ;  /* 0x0000001d1c137223 */ /* 0x084fe20000000018 */
[-C--:B------:R-:W-:Y:S01]  /*2570*/  FFMA R23, R26, R29.reuse, R23 ;  /* 0x0000001d1a177223 */ /* 0x080fe20000000017 */
[----:B------:R-:W-:Y:S01]  /*2580*/  FFMA R29, R4, R29, R25 ;  /* 0x0000001d041d7223 */ /* 0x000fe20000000019 */
[----:B-1----:R-:W-:-:S05]  /*2590*/  IADD3 R9, PT, PT, R3, 0x420, RZ ;  /* 0x0000042003097810 */ /* 0x002fca0007ffe0ff */
[----:B------:R-:W-:Y:S01]  /*25a0*/  IMAD.WIDE.U32 R24, R9, 0x4, R14 ;  /* 0x0000000409187825 */ /* 0x000fe200078e000e */
[----:B------:R-:W-:-:S05]  /*25b0*/  IADD3 R21, PT, PT, R3, 0x440, RZ ;  /* 0x0000044003157810 */ /* 0x000fca0007ffe0ff */
[----:B------:R-:W2:Y:S01]  /*25c0*/  LDG.E.CONSTANT R24, desc[UR6][R24.64] ;  /* 0x0000000618187981 */ /* 0x000ea2000c1e9900 */
[----:B------:R-:W-:-:S04]  /*25d0*/  IMAD.WIDE.U32 R8, R21, 0x4, R14 ;  /* 0x0000000415087825 */ /* 0x000fc800078e000e */
[-C--:B0-----:R-:W-:Y:S01]  /*25e0*/  FFMA R11, R28, R13.reuse, R11 ;  /* 0x0000000d1c0b7223 */ /* 0x081fe2000000000b */
[----:B------:R-:W-:Y:S04]  /*25f0*/  LDS R21, [R10+0x338] ;  /* 0x000338000a157984 */ /* 0x000fe80000000800 */
[----:B------:R-:W2:Y:S01]  /*2600*/  LDG.E.CONSTANT R8, desc[UR6][R8.64] ;  /* 0x0000000608087981 */ /* 0x000ea2000c1e9900 */
[----:B------:R-:W-:Y:S01]  /*2610*/  FFMA R28, R4, R13, R23 ;  /* 0x0000000d041c7223 */ /* 0x000fe20000000017 */
[----:B------:R-:W-:Y:S02]  /*2620*/  IADD3 R13, PT, PT, R3, 0x460, RZ ;  /* 0x00000460030d7810 */ /* 0x000fe40007ffe0ff */
[----:B------:R-:W0:Y:S03]  /*2630*/  LDS R3, [R10+0x2ec] ;  /* 0x0002ec000a037984 */ /* 0x000e260000000800 */
[----:B------:R-:W-:Y:S01]  /*2640*/  IMAD.WIDE.U32 R14, R13, 0x4, R14 ;  /* 0x000000040d0e7825 */ /* 0x000fe200078e000e */
[----:B------:R-:W-:Y:S05]  /*2650*/  LDS R23, [R10+0x2fc] ;  /* 0x0002fc000a177984 */ /* 0x000fea0000000800 */
[----:B------:R1:W2:Y:S04]  /*2660*/  LDG.E.CONSTANT R14, desc[UR6][R14.64] ;  /* 0x000000060e0e7981 */ /* 0x0002a8000c1e9900 */
[----:B-1----:R-:W-:Y:S01]  /*2670*/  LDS R15, [R10+0x330] ;  /* 0x000330000a0f7984 */ /* 0x002fe20000000800 */
[----:B0-----:R-:W-:-:S03]  /*2680*/  FFMA R3, R22, R3, R6 ;  /* 0x0000000316037223 */ /* 0x001fc60000000006 */
[----:B------:R-:W0:Y:S02]  /*2690*/  LDS R6, [R10+0x2f0] ;  /* 0x0002f0000a067984 */ /* 0x000e240000000800 */
[-C--:B0-----:R-:W-:Y:S01]  /*26a0*/  FFMA R19, R22, R6.reuse, R19 ;  /* 0x0000000616137223 */ /* 0x081fe20000000013 */
[----:B------:R-:W-:Y:S02]  /*26b0*/  FFMA R13, R26, R6, R3 ;  /* 0x000000061a0d7223 */ /* 0x000fe40000000003 */
[----:B------:R-:W0:Y:S04]  /*26c0*/  LDS R6, [R10+0x2f4] ;  /* 0x0002f4000a067984 */ /* 0x000e280000000800 */
[----:B------:R-:W-:Y:S01]  /*26d0*/  LDS R3, [R10+0x334] ;  /* 0x000334000a037984 */ /* 0x000fe20000000800 */
[----:B0-----:R-:W-:-:S03]  /*26e0*/  FFMA R22, R22, R6, R11 ;  /* 0x0000000616167223 */ /* 0x001fc6000000000b */
[----:B------:R-:W0:Y:S01]  /*26f0*/  LDS R11, [R10+0x2f8] ;  /* 0x0002f8000a0b7984 */ /* 0x000e220000000800 */
[CC--:B------:R-:W-:Y:S01]  /*2700*/  FFMA R19, R26.reuse, R6.reuse, R19 ;  /* 0x000000061a137223 */ /* 0x0c0fe20000000013 */
[----:B0-----:R-:W-:Y:S01]  /*2710*/  FFMA R9, R26, R11, R22 ;  /* 0x0000000b1a097223 */ /* 0x001fe20000000016 */
[C---:B------:R-:W-:Y:S02]  /*2720*/  FFMA R22, R4.reuse, R6, R13 ;  /* 0x0000000604167223 */ /* 0x040fe4000000000d */
[----:B------:R-:W0:Y:S01]  /*2730*/  LDS R13, [R10+0x374] ;  /* 0x000374000a0d7984 */ /* 0x000e220000000800 */
[----:B------:R-:W-:-:S03]  /*2740*/  FFMA R6, R4, R23, R9 ;  /* 0x0000001704067223 */ /* 0x000fc60000000009 */
[----:B------:R-:W1:Y:S01]  /*2750*/  LDS R9, [R10+0x33c] ;  /* 0x00033c000a097984 */ /* 0x000e620000000800 */
[----:B------:R-:W-:-:S03]  /*2760*/  FFMA R26, R4, R11, R19 ;  /* 0x0000000b041a7223 */ /* 0x000fc60000000013 */
[----:B------:R-:W4:Y:S04]  /*2770*/  LDS R11, [R10+0x378] ;  /* 0x000378000a0b7984 */ /* 0x000f280000000800 */
[----:B------:R-:W4:Y:S04]  /*2780*/  LDS R19, [R10+0x340] ;  /* 0x000340000a137984 */ /* 0x000f280000000800 */
[----:B------:R-:W-:Y:S01]  /*2790*/  LDS R4, [R10+0x384] ;  /* 0x000384000a047984 */ /* 0x000fe20000000800 */
[----:B-----5:R-:W-:-:S03]  /*27a0*/  FFMA R27, R5, R15, R27 ;  /* 0x0000000f051b7223 */ /* 0x020fc6000000001b */
[----:B------:R-:W5:Y:S01]  /*27b0*/  LDS R15, [R10+0x37c] ;  /* 0x00037c000a0f7984 */ /* 0x000f620000000800 */
[CC--:B------:R-:W-:Y:S01]  /*27c0*/  FFMA R29, R5.reuse, R3.reuse, R29 ;  /* 0x00000003051d7223 */ /* 0x0c0fe2000000001d */
[C---:B------:R-:W-:Y:S02]  /*27d0*/  FFMA R27, R12.reuse, R3, R27 ;  /* 0x000000030c1b7223 */ /* 0x040fe4000000001b */
[----:B------:R-:W5:Y:S01]  /*27e0*/  LDS R3, [R10+0x380] ;  /* 0x000380000a037984 */ /* 0x000f620000000800 */
[CC--:B------:R-:W-:Y:S01]  /*27f0*/  FFMA R28, R5.reuse, R21.reuse, R28 ;  /* 0x00000015051c7223 */ /* 0x0c0fe2000000001c */
[----:B------:R-:W-:Y:S01]  /*2800*/  FFMA R25, R12, R21, R29 ;  /* 0x000000150c197223 */ /* 0x000fe2000000001d */
[----:B0-----:R-:W-:Y:S01]  /*2810*/  FFMA R23, R5, R13, R22 ;  /* 0x0000000d05177223 */ /* 0x001fe20000000016 */
[----:B---3--:R-:W-:Y:S01]  /*2820*/  FFMA R27, R16, R21, R27 ;  /* 0x00000015101b7223 */ /* 0x008fe2000000001b */
[-C--:B-1----:R-:W-:Y:S01]  /*2830*/  FFMA R21, R12, R9.reuse, R28 ;  /* 0x000000090c157223 */ /* 0x082fe2000000001c */
[----:B------:R-:W-:-:S02]  /*2840*/  FFMA R25, R16, R9, R25 ;  /* 0x0000000910197223 */ /* 0x000fc40000000019 */
[----:B------:R-:W0:Y:S01]  /*2850*/  LDS R9, [R10+0x3b8] ;  /* 0x0003b8000a097984 */ /* 0x000e220000000800 */
[----:B----4-:R-:W-:Y:S01]  /*2860*/  FFMA R13, R18, R13, R27 ;  /* 0x0000000d120d7223 */ /* 0x010fe2000000001b */
[CC--:B------:R-:W-:Y:S01]  /*2870*/  FFMA R27, R5.reuse, R11.reuse, R26 ;  /* 0x0000000b051b7223 */ /* 0x0c0fe2000000001a */
[-C--:B------:R-:W-:Y:S01]  /*2880*/  FFMA R23, R12, R11.reuse, R23 ;  /* 0x0000000b0c177223 */ /* 0x080fe20000000017 */
[-C--:B------:R-:W-:Y:S01]  /*2890*/  FFMA R25, R18, R11.reuse, R25 ;  /* 0x0000000b12197223 */ /* 0x080fe20000000019 */
[----:B------:R-:W-:Y:S01]  /*28a0*/  FFMA R22, R20, R11, R13 ;  /* 0x0000000b14167223 */ /* 0x000fe2000000000d */
[----:B------:R-:W-:Y:S01]  /*28b0*/  FFMA R26, R16, R19, R21 ;  /* 0x00000013101a7223 */ /* 0x000fe20000000015 */
[----:B------:R-:W1:Y:S01]  /*28c0*/  LDS R11, [R10+0x3bc] ;  /* 0x0003bc000a0b7984 */ /* 0x000e620000000800 */
[----:B-----5:R-:W-:-:S03]  /*28d0*/  FFMA R29, R5, R15, R6 ;  /* 0x0000000f051d7223 */ /* 0x020fc60000000006 */
[----:B------:R-:W3:Y:S01]  /*28e0*/  LDS R13, [R10+0x3c0] ;  /* 0x0003c0000a0d7984 */ /* 0x000ee20000000800 */
[-C--:B------:R-:W-:Y:S01]  /*28f0*/  FFMA R5, R16, R15.reuse, R23 ;  /* 0x0000000f10057223 */ /* 0x080fe20000000017 */
[-C--:B------:R-:W-:Y:S02]  /*2900*/  FFMA R23, R18, R15.reuse, R26 ;  /* 0x0000000f12177223 */ /* 0x080fe4000000001a */
[----:B------:R-:W4:Y:S01]  /*2910*/  LDS R19, [R10+0x3c4] ;  /* 0x0003c4000a137984 */ /* 0x000f220000000800 */
[-C--:B------:R-:W-:Y:S01]  /*2920*/  FFMA R21, R12, R15.reuse, R27 ;  /* 0x0000000f0c157223 */ /* 0x080fe2000000001b */
[-C--:B------:R-:W-:Y:S01]  /*2930*/  FFMA R26, R20, R15.reuse, R25 ;  /* 0x0000000f141a7223 */ /* 0x080fe20000000019 */
[----:B------:R-:W-:Y:S01]  /*2940*/  FFMA R15, R17, R15, R22 ;  /* 0x0000000f110f7223 */ /* 0x000fe20000000016 */
[----:B------:R-:W-:Y:S01]  /*2950*/  LDS R27, [R10+0x400] ;  /* 0x000400000a1b7984 */ /* 0x000fe20000000800 */
[----:B------:R-:W-:-:S03]  /*2960*/  FFMA R25, R12, R3, R29 ;  /* 0x000000030c197223 */ /* 0x000fc6000000001d */
[----:B------:R-:W5:Y:S01]  /*2970*/  LDS R12, [R10+0x3c8] ;  /* 0x0003c8000a0c7984 */ /* 0x000f620000000800 */
[-C--:B------:R-:W-:Y:S01]  /*2980*/  FFMA R6, R16, R3.reuse, R21 ;  /* 0x0000000310067223 */ /* 0x080fe20000000015 */
[----:B------:R-:W-:Y:S02]  /*2990*/  FFMA R22, R20, R3, R23 ;  /* 0x0000000314167223 */ /* 0x000fe40000000017 */
[----:B------:R-:W5:Y:S01]  /*29a0*/  LDS R21, [R10+0x3fc] ;  /* 0x0003fc000a157984 */ /* 0x000f620000000800 */
[----:B------:R-:W-:-:S03]  /*29b0*/  FFMA R16, R16, R4, R25 ;  /* 0x0000000410107223 */ /* 0x000fc60000000019 */
[----:B------:R-:W5:Y:S04]  /*29c0*/  LDS R23, [R10+0x404] ;  /* 0x000404000a177984 */ /* 0x000f680000000800 */
[----:B------:R-:W5:Y:S04]  /*29d0*/  LDS R25, [R10+0x408] ;  /* 0x000408000a197984 */ /* 0x000f680000000800 */
[----:B------:R5:W5:Y:S01]  /*29e0*/  LDS R29, [R10+0x40c] ;  /* 0x00040c000a1d7984 */ /* 0x000b620000000800 */
[-C--:B0-----:R-:W-:Y:S01]  /*29f0*/  FFMA R5, R18, R9.reuse, R5 ;  /* 0x0000000912057223 */ /* 0x081fe20000000005 */
[----:B--2---:R-:W-:Y:S01]  /*2a00*/  FFMA R15, R24, R9, R15 ;  /* 0x00000009180f7223 */ /* 0x004fe2000000000f */
[----:B------:R-:W-:Y:S01]  /*2a10*/  HFMA2 R9, -RZ, RZ, 0, 8.3446502685546875e-07 ;  /* 0x0000000eff097431 */ /* 0x000fe200000001ff */
[----:B------:R-:W-:Y:S01]  /*2a20*/  LEA R7, R7, R7, 0x1 ;  /* 0x0000000707077211 */ /* 0x000fe200078e08ff */
[C---:B------:R-:W-:Y:S01]  /*2a30*/  FFMA R22, R17.reuse, R4, R22 ;  /* 0x0000000411167223 */ /* 0x040fe20000000016 */
[----:B------:R-:W-:-:S02]  /*2a40*/  FFMA R3, R17, R3, R26 ;  /* 0x0000000311037223 */ /* 0x000fc4000000001a */
[----:B------:R-:W-:Y:S01]  /*2a50*/  IADD3 R4, PT, PT, -R7, RZ, RZ ;  /* 0x000000ff07047210 */ /* 0x000fe20007ffe1ff */
[C---:B-1----:R-:W-:Y:S01]  /*2a60*/  FFMA R6, R18.reuse, R11, R6 ;  /* 0x0000000b12067223 */ /* 0x042fe20000000006 */
[----:B---3--:R-:W-:Y:S02]  /*2a70*/  FFMA R16, R18, R13, R16 ;  /* 0x0000000d12107223 */ /* 0x008fe40000000010 */
[----:B------:R-:W-:Y:S01]  /*2a80*/  VIADDMNMX R4, R4, R9, 0x3, PT ;  /* 0x0000000304047446 */ /* 0x000fe20003800109 */
[-C--:B------:R-:W-:Y:S01]  /*2a90*/  FFMA R18, R20, R11.reuse, R5 ;  /* 0x0000000b14127223 */ /* 0x080fe20000000005 */
[-C--:B------:R-:W-:Y:S01]  /*2aa0*/  FFMA R3, R24, R11.reuse, R3 ;  /* 0x0000000b18037223 */ /* 0x080fe20000000003 */
[----:B------:R-:W-:Y:S01]  /*2ab0*/  FFMA R15, R8, R11, R15 ;  /* 0x0000000b080f7223 */ /* 0x000fe2000000000f */
[C---:B------:R-:W-:Y:S01]  /*2ac0*/  FFMA R6, R20.reuse, R13, R6 ;  /* 0x0000000d14067223 */ /* 0x040fe20000000006 */
[----:B----4-:R-:W-:Y:S01]  /*2ad0*/  FFMA R11, R20, R19, R16 ;  /* 0x00000013140b7223 */ /* 0x010fe20000000010 */
[----:B------:R-:W-:Y:S01]  /*2ae0*/  ISETP.NE.AND P0, PT, R4, 0x1, PT ;  /* 0x000000010400780c */ /* 0x000fe20003f05270 */
[C---:B------:R-:W-:Y:S01]  /*2af0*/  FFMA R5, R17.reuse, R13, R18 ;  /* 0x0000000d11057223 */ /* 0x040fe20000000012 */
[C---:B------:R-:W-:Y:S01]  /*2b00*/  FFMA R6, R17.reuse, R19, R6 ;  /* 0x0000001311067223 */ /* 0x040fe20000000006 */
[----:B-----5:R-:W-:Y:S01]  /*2b10*/  FFMA R10, R17, R12, R11 ;  /* 0x0000000c110a7223 */ /* 0x020fe2000000000b */
[----:B------:R-:W-:-:S02]  /*2b20*/  FFMA R9, R24, R13, R22 ;  /* 0x0000000d18097223 */ /* 0x000fc40000000016 */
[C---:B------:R-:W-:Y:S01]  /*2b30*/  FFMA R6, R24.reuse, R27, R6 ;  /* 0x0000001b18067223 */ /* 0x040fe20000000006 */
[C---:B------:R-:W-:Y:S01]  /*2b40*/  FFMA R5, R24.reuse, R21, R5 ;  /* 0x0000001518057223 */ /* 0x040fe20000000005 */
[----:B------:R-:W-:Y:S01]  /*2b50*/  FFMA R10, R24, R23, R10 ;  /* 0x00000017180a7223 */ /* 0x000fe2000000000a */
[C---:B------:R-:W-:Y:S01]  /*2b60*/  FFMA R3, R8.reuse, R13, R3 ;  /* 0x0000000d08037223 */ /* 0x040fe20000000003 */
[C---:B------:R-:W-:Y:S01]  /*2b70*/  FFMA R9, R8.reuse, R19, R9 ;  /* 0x0000001308097223 */ /* 0x040fe20000000009 */
[C---:B------:R-:W-:Y:S01]  /*2b80*/  FFMA R5, R8.reuse, R27, R5 ;  /* 0x0000001b08057223 */ /* 0x040fe20000000005 */
[C---:B------:R-:W-:Y:S01]  /*2b90*/  FFMA R6, R8.reuse, R23, R6 ;  /* 0x0000001708067223 */ /* 0x040fe20000000006 */
[----:B------:R-:W-:Y:S01]  /*2ba0*/  FFMA R10, R8, R25, R10 ;  /* 0x00000019080a7223 */ /* 0x000fe2000000000a */
[C---:B------:R-:W-:Y:S01]  /*2bb0*/  FFMA R13, R14.reuse, R13, R15 ;  /* 0x0000000d0e0d7223 */ /* 0x040fe2000000000f */
[C---:B------:R-:W-:Y:S01]  /*2bc0*/  FFMA R19, R14.reuse, R19, R3 ;  /* 0x000000130e137223 */ /* 0x040fe20000000003 */
[C---:B------:R-:W-:Y:S01]  /*2bd0*/  FFMA R9, R14.reuse, R12, R9 ;  /* 0x0000000c0e097223 */ /* 0x040fe20000000009 */
[C---:B------:R-:W-:Y:S01]  /*2be0*/  FFMA R23, R14.reuse, R23, R5 ;  /* 0x000000170e177223 */ /* 0x040fe20000000005 */
[C---:B------:R-:W-:Y:S01]  /*2bf0*/  FFMA R25, R14.reuse, R25, R6 ;  /* 0x000000190e197223 */ /* 0x040fe20000000006 */
[----:B------:R-:W-:Y:S01]  /*2c00*/  FFMA R29, R14, R29, R10 ;  /* 0x0000001d0e1d7223 */ /* 0x000fe2000000000a */
[----:B------:R-:W-:Y:S06]  /*2c10*/  @!P0 BRA `(.L_x_21) ;  /* 0x0000000000608947 */ /* 0x000fec0003800000 */
[----:B------:R-:W-:-:S13]  /*2c20*/  ISETP.NE.AND P0, PT, R4, 0x2, PT ;  /* 0x000000020400780c */ /* 0x000fda0003f05270 */
[----:B------:R-:W-:Y:S05]  /*2c30*/  @!P0 BRA `(.L_x_22) ;  /* 0x0000000000348947 */ /* 0x000fea0003800000 */
[----:B------:R-:W-:-:S13]  /*2c40*/  ISETP.NE.AND P0, PT, R4, 0x3, PT ;  /* 0x000000030400780c */ /* 0x000fda0003f05270 */
[----:B------:R-:W-:Y:S05]  /*2c50*/  @P0 EXIT ;  /* 0x000000000000094d */ /* 0x000fea0003800000 */
[----:B------:R-:W0:Y:S01]  /*2c60*/  LDC.64 R4, c[0x0][0x390] ;  /* 0x0000e400ff047b82 */ /* 0x000e220000000a00 */
[----:B------:R-:W-:-:S04]  /*2c70*/  IMAD R7, R0, 0xc4, R7 ;  /* 0x000000c400077824 */ /* 0x000fc800078e0207 */
[----:B------:R-:W-:-:S04]  /*2c80*/  IMAD R3, R2, 0x1c, R7 ;  /* 0x0000001c02037824 */ /* 0x000fc800078e0207 */
[----:B0-----:R-:W-:-:S05]  /*2c90*/  IMAD.WIDE.U32 R2, R3, 0x4, R4 ;  /* 0x0000000403027825 */ /* 0x001fca00078e0004 */
[----:B------:R-:W-:Y:S04]  /*2ca0*/  REDG.E.ADD.F32.FTZ.RN.STRONG.GPU desc[UR6][R2.64], R13 ;  /* 0x0000000d020079a6 */ /* 0x000fe8000c12f306 */
[----:B------:R-:W-:Y:S04]  /*2cb0*/  REDG.E.ADD.F32.FTZ.RN.STRONG.GPU desc[UR6][R2.64+0x4], R19 ;  /* 0x00000413020079a6 */ /* 0x000fe8000c12f306 */
[----:B------:R-:W-:Y:S04]  /*2cc0*/  REDG.E.ADD.F32.FTZ.RN.STRONG.GPU desc[UR6][R2.64+0x8], R9 ;  /* 0x00000809020079a6 */ /* 0x000fe8000c12f306 */
[----:B------:R-:W-:Y:S04]  /*2cd0*/  REDG.E.ADD.F32.FTZ.RN.STRONG.GPU desc[UR6][R2.64+0x38], R23 ;  /* 0x00003817020079a6 */ /* 0x000fe8000c12f306 */
[----:B------:R-:W-:Y:S04]  /*2ce0*/  REDG.E.ADD.F32.FTZ.RN.STRONG.GPU desc[UR6][R2.64+0x3c], R25 ;  /* 0x00003c19020079a6 */ /* 0x000fe8000c12f306 */
[----:B------:R-:W-:Y:S01]  /*2cf0*/  REDG.E.ADD.F32.FTZ.RN.STRONG.GPU desc[UR6][R2.64+0x40], R29 ;  /* 0x0000401d020079a6 */ /* 0x000fe2000c12f306 */
[----:B------:R-:W-:Y:S05]  /*2d00*/  EXIT ;  /* 0x000000000000794d */ /* 0x000fea0003800000 */
.L_x_22:
[----:B------:R-:W0:Y:S01]  /*2d10*/  LDC.64 R4, c[0x0][0x390] ;  /* 0x0000e400ff047b82 */ /* 0x000e220000000a00 */
[----:B------:R-:W-:-:S04]  /*2d20*/  IMAD R7, R0, 0xc4, R7 ;  /* 0x000000c400077824 */ /* 0x000fc800078e0207 */
[----:B------:R-:W-:-:S04]  /*2d30*/  IMAD R7, R2, 0x1c, R7 ;  /* 0x0000001c02077824 */ /* 0x000fc800078e0207 */
[----:B0-----:R-:W-:-:S05]  /*2d40*/  IMAD.WIDE.U32 R4, R7, 0x4, R4 ;  /* 0x0000000407047825 */ /* 0x001fca00078e0004 */
[----:B------:R-:W-:Y:S04]  /*2d50*/  REDG.E.ADD.F32.FTZ.RN.STRONG.GPU desc[UR6][R4.64], R13 ;  /* 0x0000000d040079a6 */ /* 0x000fe8000c12f306 */
[----:B------:R-:W-:Y:S04]  /*2d60*/  REDG.E.ADD.F32.FTZ.RN.STRONG.GPU desc[UR6][R4.64+0x4], R19 ;  /* 0x00000413040079a6 */ /* 0x000fe8000c12f306 */
[----:B------:R-:W-:Y:S04]  /*2d70*/  REDG.E.ADD.F32.FTZ.RN.STRONG.GPU desc[UR6][R4.64+0x38], R23 ;  /* 0x00003817040079a6 */ /* 0x000fe8000c12f306 */
[----:B------:R-:W-:Y:S01]  /*2d80*/  REDG.E.ADD.F32.FTZ.RN.STRONG.GPU desc[UR6][R4.64+0x3c], R25 ;  /* 0x00003c19040079a6 */ /* 0x000fe2000c12f306 */
[----:B------:R-:W-:Y:S05]  /*2d90*/  EXIT ;  /* 0x000000000000794d */ /* 0x000fea0003800000 */
.L_x_21:
[----:B------:R-:W0:Y:S01]  /*2da0*/  LDC.64 R4, c[0x0][0x390] ;  /* 0x0000e400ff047b82 */ /* 0x000e220000000a00 */
[----:B------:R-:W-:-:S04]  /*2db0*/  IMAD R7, R0, 0xc4, R7 ;  /* 0x000000c400077824 */ /* 0x000fc800078e0207 */
[----:B------:R-:W-:-:S04]  /*2dc0*/  IMAD R7, R2, 0x1c, R7 ;  /* 0x0000001c02077824 */ /* 0x000fc800078e0207 */
[----:B0-----:R-:W-:-:S05]  /*2dd0*/  IMAD.WIDE.U32 R4, R7, 0x4, R4 ;  /* 0x0000000407047825 */ /* 0x001fca00078e0004 */
[----:B------:R-:W-:Y:S04]  /*2de0*/  REDG.E.ADD.F32.FTZ.RN.STRONG.GPU desc[UR6][R4.64], R13 ;  /* 0x0000000d040079a6 */ /* 0x000fe8000c12f306 */
[----:B------:R-:W-:Y:S01]  /*2df0*/  REDG.E.ADD.F32.FTZ.RN.STRONG.GPU desc[UR6][R4.64+0x38], R23 ;  /* 0x00003817040079a6 */ /* 0x000fe2000c12f306 */
[----:B------:R-:W-:Y:S05]  /*2e00*/  EXIT ;  /* 0x000000000000794d */ /* 0x000fea0003800000 */
.L_x_23:
[----:B------:R-:W-:-:S00]  /*2e10*/  BRA `(.L_x_23) ;  /* 0xfffffffc00fc7947 */ /* 0x000fc0000383ffff */
[----:B------:R-:W-:-:S00]  /*2e20*/  NOP ;  /* 0x0000000000007918 */ /* 0x000fc00000000000 */
        /* <DEDUP_REMOVED lines=13> */
.L_x_28:


//--------------------- .text.default_function_kernel0 --------------------------
	.section	.text.default_function_kernel0,"ax",@progbits
	.align	128
        .global         default_function_kernel0
        .type           default_function_kernel0,@function
        .size           default_function_kernel0,(.L_x_29 - default_function_kernel0)
        .other          default_function_kernel0,@"STO_CUDA_ENTRY STV_DEFAULT"
default_function_kernel0:
.text.default_function_kernel0:
[----:B------:R-:W-:Y:S01]  /*0000*/  LDC R1, c[0x0][0x37c] ;  /* 0x0000df00ff017b82 */ /* 0x000fe20000000800 */
[----:B------:R-:W0:Y:S07]  /*0010*/  S2R R4, SR_TID.X ;  /* 0x0000000000047919 */ /* 0x000e2e0000002100 */
[----:B------:R-:W1:Y:S01]  /*0020*/  S2UR UR4, SR_CTAID.X ;  /* 0x00000000000479c3 */ /* 0x000e620000002500 */
[----:B------:R-:W2:Y:S01]  /*0030*/  LDCU.64 UR8, c[0x0][0x380] ;  /* 0x00007000ff0877ac */ /* 0x000ea20008000a00 */
[----:B------:R-:W-:Y:S01]  /*0040*/  HFMA2 R43, -RZ, RZ, 0, 0 ;  /* 0x00000000ff2b7431 */ /* 0x000fe200000001ff */
[----:B------:R-:W3:Y:S01]  /*0050*/  S2R R53, SR_TID.Y ;  /* 0x0000000000357919 */ /* 0x000ee20000002200 */
[----:B------:R-:W-:Y:S01]  /*0060*/  UMOV UR5, 0x400 ;  /* 0x0000040000057882 */ /* 0x000fe20000000000 */
[----:B------:R-:W4:Y:S01]  /*0070*/  LDCU.64 UR10, c[0x0][0x358] ;  /* 0x00006b00ff0a77ac */ /* 0x000f220008000a00 */
[----:B------:R-:W5:Y:S02]  /*0080*/  S2R R3, SR_CTAID.Z ;  /* 0x0000000000037919 */ /* 0x000f640000002700 */
[----:B------:R-:W4:Y:S01]  /*0090*/  S2UR UR6, SR_CgaCtaId ;  /* 0x00000000000679c3 */ /* 0x000f220000008800 */
[----:B--2---:R-:W-:-:S02]  /*00a0*/  UIADD3 UR7, UP0, UPT, UR8, -0x3c, URZ ;  /* 0xffffffc408077890 */ /* 0x004fc4000ff1e0ff */
[----:B-1----:R-:W-:Y:S01]  /*00b0*/  UIMAD UR4, UR4, 0x7, URZ ;  /* 0x00000007040478a4 */ /* 0x002fe2000f8e02ff */
[C---:B0-----:R-:W-:Y:S01]  /*00c0*/  LOP3.LUT R0, R4.reuse, 0xffff, RZ, 0xc0, !PT ;  /* 0x0000ffff04007812 */ /* 0x041fe200078ec0ff */
[----:B----4-:R-:W-:Y:S01]  /*00d0*/  ULEA UR5, UR6, UR5, 0x18 ;  /* 0x0000000506057291 */ /* 0x010fe2000f8ec0ff */
[----:B------:R-:W-:Y:S01]  /*00e0*/  ISETP.GE.U32.AND P1, PT, R4, 0x3, PT ;  /* 0x000000030400780c */ /* 0x000fe20003f26070 */
[C-C-:B---3--:R-:W-:Y:S02]  /*00f0*/  IMAD R58, R53.reuse, 0x7, R4.reuse ;  /* 0x00000007353a7824 */ /* 0x148fe400078e0204 */
[----:B------:R-:W-:Y:S02]  /*0100*/  IMAD R0, R0, 0x5556, RZ ;  /* 0x0000555600007824 */ /* 0x000fe400078e02ff */
[C---:B------:R-:W-:Y:S02]  /*0110*/  IMAD R56, R53.reuse, 0x6, R4 ;  /* 0x0000000635387824 */ /* 0x040fe400078e0204 */
[----:B------:R-:W-:Y:S01]  /*0120*/  IMAD R58, R58, 0x6, RZ ;  /* 0x000000063a3a7824 */ /* 0x000fe200078e02ff */
[----:B------:R-:W-:Y:S01]  /*0130*/  SHF.R.U32.HI R0, RZ, 0x10, R0 ;  /* 0x00000010ff007819 */ /* 0x000fe20000011600 */
[----:B------:R-:W-:Y:S01]  /*0140*/  IMAD.U32 R55, RZ, RZ, UR5 ;  /* 0x00000005ff377e24 */ /* 0x000fe2000f8e00ff */
[----:B------:R-:W-:Y:S01]  /*0150*/  ISETP.GT.U32.AND P0, PT, R56, 0x47, PT ;  /* 0x000000473800780c */ /* 0x000fe20003f04070 */
[----:B------:R-:W-:Y:S01]  /*0160*/  VIADD R15, R58, 0x1 ;  /* 0x000000013a0f7836 */ /* 0x000fe20000000000 */
[----:B------:R-:W-:Y:S01]  /*0170*/  UIADD3.X UR5, UPT, UPT, UR9, -0x1, URZ, UP0, !UPT ;  /* 0xffffffff09057890 */ /* 0x000fe200087fe4ff */
[----:B------:R-:W-:Y:S01]  /*0180*/  IMAD R0, R53, 0x2, R0 ;  /* 0x0000000235007824 */ /* 0x000fe200078e0200 */
[C---:B------:R-:W-:Y:S01]  /*0190*/  ISETP.GT.U32.OR P0, PT, R4.reuse, 0x5, P0 ;  /* 0x000000050400780c */ /* 0x040fe20000704470 */
[----:B------:R-:W-:Y:S01]  /*01a0*/  @P1 VIADD R4, R4, 0xfffffffd ;  /* 0xfffffffd04041836 */ /* 0x000fe20000000000 */
[----:B------:R-:W-:Y:S01]  /*01b0*/  LOP3.LUT R2, R15, 0xffff, RZ, 0xc0, !PT ;  /* 0x0000ffff0f027812 */ /* 0x000fe200078ec0ff */
[----:B------:R-:W-:Y:S01]  /*01c0*/  VIADD R19, R58, 0x2 ;  /* 0x000000023a137836 */ /* 0x000fe20000000000 */
[C---:B------:R-:W-:Y:S01]  /*01d0*/  ISETP.GT.U32.AND P1, PT, R0.reuse, 0xb, PT ;  /* 0x0000000b0000780c */ /* 0x040fe20003f24070 */
[----:B-----5:R-:W-:Y:S01]  /*01e0*/  IMAD R4, R3, 0x240, R4 ;  /* 0x0000024003047824 */ /* 0x020fe200078e0204 */
[----:B------:R-:W-:Y:S01]  /*01f0*/  ISETP.GE.U32.AND P2, PT, R0, 0xc, PT ;  /* 0x0000000c0000780c */ /* 0x000fe20003f46070 */
[----:B------:R-:W-:Y:S01]  /*0200*/  IMAD R2, R2, 0xe38f, RZ ;  /* 0x0000e38f02027824 */ /* 0x000fe200078e02ff */
[----:B------:R-:W-:Y:S01]  /*0210*/  IADD3 R3, PT, PT, R0, -0xc, RZ ;  /* 0xfffffff400037810 */ /* 0x000fe20007ffe0ff */
[----:B------:R-:W-:Y:S01]  /*0220*/  VIADD R12, R58, 0x3 ;  /* 0x000000033a0c7836 */ /* 0x000fe20000000000 */
[----:B------:R-:W-:Y:S01]  /*0230*/  ISETP.GT.U32.OR P0, PT, R0, 0x17, P0 ;  /* 0x000000170000780c */ /* 0x000fe20000704470 */
[----:B------:R-:W-:Y:S01]  /*0240*/  VIADD R6, R4, 0x120 ;  /* 0x0000012004067836 */ /* 0x000fe20000000000 */
[----:B------:R-:W-:Y:S01]  /*0250*/  SEL R3, R0, R3, !P2 ;  /* 0x0000000300037207 */ /* 0x000fe20005000000 */
[C---:B------:R-:W-:Y:S01]  /*0260*/  VIADD R14, R58.reuse, 0x4 ;  /* 0x000000043a0e7836 */ /* 0x040fe20000000000 */
[--C-:B------:R-:W-:Y:S01]  /*0270*/  SHF.R.U32.HI R0, RZ, 0x17, R2.reuse ;  /* 0x00000017ff007819 */ /* 0x100fe20000011602 */
[----:B------:R-:W-:Y:S01]  /*0280*/  VIADD R18, R58, 0x5 ;  /* 0x000000053a127836 */ /* 0x000fe20000000000 */
[----:B------:R-:W-:Y:S01]  /*0290*/  SHF.R.U32.HI R2, RZ, 0x13, R2 ;  /* 0x00000013ff027819 */ /* 0x000fe20000011602 */
[----:B------:R-:W-:Y:S01]  /*02a0*/  IMAD R56, R53, 0x3, R56 ;  /* 0x0000000335387824 */ /* 0x000fe200078e0238 */
[----:B------:R-:W-:-:S02]  /*02b0*/  @!P1 IADD3 R6, PT, PT, R4, RZ, RZ ;  /* 0x000000ff04069210 */ /* 0x000fc40007ffe0ff */
[----:B------:R-:W-:Y:S01]  /*02c0*/  PRMT R0, R0, 0x9910, RZ ;  /* 0x0000991000007816 */ /* 0x000fe200000000ff */
[----:B------:R-:W-:Y:S01]  /*02d0*/  IMAD R54, R56, 0x4, R55 ;  /* 0x0000000438367824 */ /* 0x000fe200078e0237 */
[----:B------:R-:W-:Y:S01]  /*02e0*/  PRMT R7, R2, 0x9910, RZ ;  /* 0x0000991002077816 */ /* 0x000fe200000000ff */
[----:B------:R-:W-:Y:S01]  /*02f0*/  IMAD R57, R3, 0x3, R6 ;  /* 0x0000000303397824 */ /* 0x000fe200078e0206 */
[----:B------:R-:W-:Y:S01]  /*0300*/  LOP3.LUT R5, R19, 0xffff, RZ, 0xc0, !PT ;  /* 0x0000ffff13057812 */ /* 0x000fe200078ec0ff */
[----:B------:R-:W-:Y:S01]  /*0310*/  IMAD.MOV.U32 R2, RZ, RZ, R0 ;  /* 0x000000ffff027224 */ /* 0x000fe200078e0000 */
[----:B------:R-:W-:Y:S01]  /*0320*/  LOP3.LUT R4, R12, 0xffff, RZ, 0xc0, !PT ;  /* 0x0000ffff0c047812 */ /* 0x000fe200078ec0ff */
[----:B------:R-:W-:Y:S02]  /*0330*/  IMAD.MOV.U32 R3, RZ, RZ, R7 ;  /* 0x000000ffff037224 */ /* 0x000fe400078e0007 */
[----:B------:R-:W-:Y:S02]  /*0340*/  IMAD R5, R5, 0xe38f, RZ ;  /* 0x0000e38f05057824 */ /* 0x000fe400078e02ff */
[----:B------:R-:W-:-:S02]  /*0350*/  IMAD R7, R4, 0xe38f, RZ ;  /* 0x0000e38f04077824 */ /* 0x000fc400078e02ff */
[C---:B------:R-:W-:Y:S01]  /*0360*/  IMAD R0, R2.reuse, 0x90, RZ ;  /* 0x0000009002007824 */ /* 0x040fe200078e02ff */
[----:B------:R-:W-:Y:S01]  /*0370*/  SHF.R.U32.HI R4, RZ, 0x17, R5 ;  /* 0x00000017ff047819 */ /* 0x000fe20000011605 */
[----:B------:R-:W-:Y:S01]  /*0380*/  IMAD R3, R3, 0x9, RZ ;  /* 0x0000000903037824 */ /* 0x000fe200078e02ff */
[--C-:B------:R-:W-:Y:S01]  /*0390*/  SHF.R.U32.HI R6, RZ, 0x17, R7.reuse ;  /* 0x00000017ff067819 */ /* 0x100fe20000011607 */
[----:B------:R-:W-:Y:S01]  /*03a0*/  IMAD.MOV R0, RZ, RZ, -R0 ;  /* 0x000000ffff007224 */ /* 0x000fe200078e0a00 */
[----:B------:R-:W-:Y:S01]  /*03b0*/  SHF.R.U32.HI R7, RZ, 0x13, R7 ;  /* 0x00000013ff077819 */ /* 0x000fe20000011607 */
[----:B------:R-:W-:Y:S01]  /*03c0*/  IMAD R2, R2, 0xc4, RZ ;  /* 0x000000c402027824 */ /* 0x000fe200078e02ff */
[----:B------:R-:W-:Y:S02]  /*03d0*/  IADD3 R3, PT, PT, RZ, -R3, RZ ;  /* 0x80000003ff037210 */ /* 0x000fe40007ffe0ff */
[----:B------:R-:W-:Y:S02]  /*03e0*/  SHF.R.U32.HI R5, RZ, 0x13, R5 ;  /* 0x00000013ff057819 */ /* 0x000fe40000011605 */
[----:B------:R-:W-:-:S02]  /*03f0*/  PRMT R10, R4, 0x9910, RZ ;  /* 0x00009910040a7816 */ /* 0x000fc400000000ff */
[----:B------:R-:W-:Y:S02]  /*0400*/  PRMT R7, R7, 0x9910, RZ ;  /* 0x0000991007077816 */ /* 0x000fe400000000ff */
[----:B------:R-:W-:Y:S02]  /*0410*/  PRMT R0, R0, 0x7710, RZ ;  /* 0x0000771000007816 */ /* 0x000fe400000000ff */
[----:B------:R-:W-:Y:S01]  /*0420*/  PRMT R4, R3, 0x7710, RZ ;  /* 0x0000771003047816 */ /* 0x000fe200000000ff */
[----:B------:R-:W-:Y:S01]  /*0430*/  IMAD R3, R10, 0x90, RZ ;  /* 0x000000900a037824 */ /* 0x000fe200078e02ff */
[----:B------:R-:W-:Y:S01]  /*0440*/  PRMT R5, R5, 0x9910, RZ ;  /* 0x0000991005057816 */ /* 0x000fe200000000ff */
[C---:B------:R-:W-:Y:S01]  /*0450*/  IMAD.IADD R0, R15.reuse, 0x1, R0 ;  /* 0x000000010f007824 */ /* 0x040fe200078e0200 */
[----:B------:R-:W-:Y:S01]  /*0460*/  PRMT R13, R6, 0x9910, RZ ;  /* 0x00009910060d7816 */ /* 0x000fe200000000ff */
[----:B------:R-:W-:Y:S01]  /*0470*/  IMAD.IADD R15, R15, 0x1, R4 ;  /* 0x000000010f0f7824 */ /* 0x000fe200078e0204 */
[----:B------:R-:W-:Y:S01]  /*0480*/  MOV R6, R7 ;  /* 0x0000000700067202 */ /* 0x000fe20000000f00 */
[----:B------:R-:W-:Y:S01]  /*0490*/  IMAD R4, R5, 0x9, RZ ;  /* 0x0000000905047824 */ /* 0x000fe200078e02ff */
[----:B------:R-:W-:Y:S01]  /*04a0*/  LOP3.LUT R7, R18, 0xffff, RZ, 0xc0, !PT ;  /* 0x0000ffff12077812 */ /* 0x000fe200078ec0ff */
[----:B------:R-:W-:Y:S01]  /*04b0*/  IMAD.MOV R16, RZ, RZ, -R3 ;  /* 0x000000ffff107224 */ /* 0x000fe200078e0a03 */
[----:B------:R-:W-:Y:S01]  /*04c0*/  LOP3.LUT R15, R15, 0xffff, RZ, 0xc0, !PT ;  /* 0x0000ffff0f0f7812 */ /* 0x000fe200078ec0ff */
[----:B------:R-:W-:Y:S01]  /*04d0*/  IMAD R3, R13, 0x90, RZ ;  /* 0x000000900d037824 */ /* 0x000fe200078e02ff */
[----:B------:R-:W-:Y:S01]  /*04e0*/  IADD3 R4, PT, PT, RZ, -R4, RZ ;  /* 0x80000004ff047210 */ /* 0x000fe20007ffe0ff */
[----:B------:R-:W-:Y:S01]  /*04f0*/  IMAD R5, R6, 0x9, RZ ;  /* 0x0000000906057824 */ /* 0x000fe200078e02ff */
[----:B------:R-:W-:Y:S01]  /*0500*/  LOP3.LUT R6, R14, 0xffff, RZ, 0xc0, !PT ;  /* 0x0000ffff0e067812 */ /* 0x000fe200078ec0ff */
[----:B------:R-:W-:Y:S01]  /*0510*/  IMAD.MOV R3, RZ, RZ, -R3 ;  /* 0x000000ffff037224 */ /* 0x000fe200078e0a03 */
[----:B------:R-:W-:Y:S01]  /*0520*/  PRMT R16, R16, 0x7710, RZ ;  /* 0x0000771010107816 */ /* 0x000fe200000000ff */
[----:B------:R-:W-:Y:S01]  /*0530*/  IMAD.MOV R5, RZ, RZ, -R5 ;  /* 0x000000ffff057224 */ /* 0x000fe200078e0a05 */
[----:B------:R-:W-:Y:S01]  /*0540*/  PRMT R4, R4, 0x7710, RZ ;  /* 0x0000771004047816 */ /* 0x000fe200000000ff */
[----:B------:R-:W-:Y:S01]  /*0550*/  IMAD R6, R6, 0xe38f, RZ ;  /* 0x0000e38f06067824 */ /* 0x000fe200078e02ff */
[----:B------:R-:W-:Y:S01]  /*0560*/  PRMT R9, R3, 0x7710, RZ ;  /* 0x0000771003097816 */ /* 0x000fe200000000ff */
[----:B------:R-:W-:Y:S01]  /*0570*/  IMAD R11, R7, 0xe38f, RZ ;  /* 0x0000e38f070b7824 */ /* 0x000fe200078e02ff */
[----:B------:R-:W-:Y:S01]  /*0580*/  PRMT R3, R5, 0x7710, RZ ;  /* 0x0000771005037816 */ /* 0x000fe200000000ff */
[----:B------:R-:W-:Y:S01]  /*0590*/  IMAD R13, R13, 0xc4, RZ ;  /* 0x000000c40d0d7824 */ /* 0x000fe200078e02ff */
[C---:B------:R-:W-:Y:S01]  /*05a0*/  IADD3 R16, PT, PT, R19.reuse, R16, RZ ;  /* 0x0000001013107210 */ /* 0x040fe20007ffe0ff */
[----:B------:R-:W-:Y:S01]  /*05b0*/  IMAD.IADD R19, R19, 0x1, R4 ;  /* 0x0000000113137824 */ /* 0x000fe200078e0204 */
[----:B------:R-:W-:Y:S01]  /*05c0*/  LOP3.LUT R5, R58, 0xffff, RZ, 0xc0, !PT ;  /* 0x0000ffff3a057812 */ /* 0x000fe200078ec0ff */
[----:B------:R-:W-:Y:S01]  /*05d0*/  IMAD R10, R10, 0xc4, RZ ;  /* 0x000000c40a0a7824 */ /* 0x000fe200078e02ff */
[C---:B------:R-:W-:Y:S01]  /*05e0*/  IADD3 R9, PT, PT, R12.reuse, R9, RZ ;  /* 0x000000090c097210 */ /* 0x040fe20007ffe0ff */
[----:B------:R-:W-:Y:S01]  /*05f0*/  IMAD.IADD R12, R12, 0x1, R3 ;  /* 0x000000010c0c7824 */ /* 0x000fe200078e0203 */
[--C-:B------:R-:W-:Y:S01]  /*0600*/  SHF.R.U32.HI R4, RZ, 0x13, R6.reuse ;  /* 0x00000013ff047819 */ /* 0x100fe20000011606 */
[----:B------:R-:W-:Y:S01]  /*0610*/  IMAD R5, R5, 0xe38f, RZ ;  /* 0x0000e38f05057824 */ /* 0x000fe200078e02ff */
[----:B------:R-:W-:-:S02]  /*0620*/  SHF.R.U32.HI R3, RZ, 0x17, R6 ;  /* 0x00000017ff037819 */ /* 0x000fc40000011606 */
[----:B------:R-:W-:Y:S02]  /*0630*/  PRMT R6, R4, 0x9910, RZ ;  /* 0x0000991004067816 */ /* 0x000fe400000000ff */
[----:B------:R-:W-:Y:S02]  /*0640*/  PRMT R3, R3, 0x9910, RZ ;  /* 0x0000991003037816 */ /* 0x000fe400000000ff */
[----:B------:R-:W-:Y:S01]  /*0650*/  SHF.R.U32.HI R4, RZ, 0x17, R5 ;  /* 0x00000017ff047819 */ /* 0x000fe20000011605 */
[----:B------:R-:W-:Y:S01]  /*0660*/  IMAD.MOV.U32 R7, RZ, RZ, R6 ;  /* 0x000000ffff077224 */ /* 0x000fe200078e0006 */
[----:B------:R-:W-:Y:S01]  /*0670*/  SHF.R.U32.HI R8, RZ, 0x17, R11 ;  /* 0x00000017ff087819 */ /* 0x000fe2000001160b */
[----:B------:R-:W-:Y:S01]  /*0680*/  IMAD R6, R3, 0x90, RZ ;  /* 0x0000009003067824 */ /* 0x000fe200078e02ff */
[----:B------:R-:W-:Y:S01]  /*0690*/  PRMT R4, R4, 0x9910, RZ ;  /* 0x0000991004047816 */ /* 0x000fe200000000ff */
[----:B------:R-:W-:Y:S01]  /*06a0*/  IMAD R7, R7, 0x9, RZ ;  /* 0x0000000907077824 */ /* 0x000fe200078e02ff */
[----:B------:R-:W-:-:S02]  /*06b0*/  SHF.R.U32.HI R5, RZ, 0x13, R5 ;  /* 0x00000013ff057819 */ /* 0x000fc40000011605 */
[----:B------:R-:W-:Y:S01]  /*06c0*/  PRMT R20, R8, 0x9910, RZ ;  /* 0x0000991008147816 */ /* 0x000fe200000000ff */
[----:B------:R-:W-:Y:S01]  /*06d0*/  IMAD.MOV R17, RZ, RZ, -R7 ;  /* 0x000000ffff117224 */ /* 0x000fe200078e0a07 */
[----:B------:R-:W-:Y:S01]  /*06e0*/  IADD3 R8, PT, PT, RZ, -R6, RZ ;  /* 0x80000006ff087210 */ /* 0x000fe20007ffe0ff */
[----:B------:R-:W-:Y:S01]  /*06f0*/  IMAD.MOV.U32 R6, RZ, RZ, R4 ;  /* 0x000000ffff067224 */ /* 0x000fe200078e0004 */
[----:B------:R-:W-:Y:S02]  /*0700*/  PRMT R5, R5, 0x9910, RZ ;  /* 0x0000991005057816 */ /* 0x000fe400000000ff */
[----:B------:R-:W-:Y:S01]  /*0710*/  PRMT R7, R8, 0x7710, RZ ;  /* 0x0000771008077816 */ /* 0x000fe200000000ff */
[----:B------:R-:W-:Y:S01]  /*0720*/  IMAD R4, R6, 0x90, RZ ;  /* 0x0000009006047824 */ /* 0x000fe200078e02ff */
[----:B------:R-:W-:Y:S01]  /*0730*/  PRMT R17, R17, 0x7710, RZ ;  /* 0x0000771011117816 */ /* 0x000fe200000000ff */
[----:B------:R-:W-:Y:S01]  /*0740*/  IMAD R5, R5, 0x9, RZ ;  /* 0x0000000905057824 */ /* 0x000fe200078e02ff */
[----:B------:R-:W-:-:S02]  /*0750*/  IADD3 R8, PT, PT, R14, R7, RZ ;  /* 0x000000070e087210 */ /* 0x000fc40007ffe0ff */
[----:B------:R-:W-:Y:S01]  /*0760*/  IADD3 R4, PT, PT, RZ, -R4, RZ ;  /* 0x80000004ff047210 */ /* 0x000fe20007ffe0ff */
[----:B------:R-:W-:Y:S01]  /*0770*/  IMAD.IADD R14, R14, 0x1, R17 ;  /* 0x000000010e0e7824 */ /* 0x000fe200078e0211 */
[----:B------:R-:W-:Y:S01]  /*0780*/  SHF.R.U32.HI R11, RZ, 0x13, R11 ;  /* 0x00000013ff0b7819 */ /* 0x000fe2000001160b */
[----:B------:R-:W-:Y:S01]  /*0790*/  IMAD.MOV R21, RZ, RZ, -R5 ;  /* 0x000000ffff157224 */ /* 0x000fe200078e0a05 */
[----:B------:R-:W-:Y:S01]  /*07a0*/  PRMT R5, R4, 0x7710, RZ ;  /* 0x0000771004057816 */ /* 0x000fe200000000ff */
[----:B------:R-:W-:Y:S01]  /*07b0*/  IMAD.MOV.U32 R17, RZ, RZ, R20 ;  /* 0x000000ffff117224 */ /* 0x000fe200078e0014 */
[----:B------:R-:W-:Y:S01]  /*07c0*/  PRMT R11, R11, 0x9910, RZ ;  /* 0x000099100b0b7816 */ /* 0x000fe200000000ff */
[----:B------:R-:W-:Y:S01]  /*07d0*/  IMAD.U32 R4, RZ, RZ, UR4 ;  /* 0x00000004ff047e24 */ /* 0x000fe2000f8e00ff */
[----:B------:R-:W-:Y:S01]  /*07e0*/  PRMT R21, R21, 0x7710, RZ ;  /* 0x0000771015157816 */ /* 0x000fe200000000ff */
[----:B------:R-:W-:Y:S01]  /*07f0*/  IMAD R7, R17, 0x90, RZ ;  /* 0x0000009011077824 */ /* 0x000fe200078e02ff */
[C---:B------:R-:W-:Y:S01]  /*0800*/  IADD3 R5, PT, PT, R58.reuse, R5, RZ ;  /* 0x000000053a057210 */ /* 0x040fe20007ffe0ff */
[----:B------:R-:W-:Y:S01]  /*0810*/  IMAD R11, R11, 0x9, RZ ;  /* 0x000000090b0b7824 */ /* 0x000fe200078e02ff */
[----:B------:R-:W-:Y:S01]  /*0820*/  LOP3.LUT P2, RZ, R15, UR4, RZ, 0xfc, !PT ;  /* 0x000000040fff7c12 */ /* 0x000fe2000f84fcff */
[----:B------:R-:W-:Y:S01]  /*0830*/  IMAD.MOV R22, RZ, RZ, -R7 ;  /* 0x000000ffff167224 */ /* 0x000fe200078e0a07 */
[C---:B------:R-:W-:Y:S01]  /*0840*/  PRMT R20, R5.reuse, 0x9910, RZ ;  /* 0x0000991005147816 */ /* 0x040fe200000000ff */
[----:B------:R-:W-:Y:S01]  /*0850*/  IMAD.IADD R7, R58, 0x1, R21 ;  /* 0x000000013a077824 */ /* 0x000fe200078e0215 */
[----:B------:R-:W-:Y:S01]  /*0860*/  IADD3 R21, PT, PT, RZ, -R11, RZ ;  /* 0x8000000bff157210 */ /* 0x000fe20007ffe0ff */
[----:B------:R-:W-:Y:S01]  /*0870*/  VIADD R5, R5, 0xffffff79 ;  /* 0xffffff7905057836 */ /* 0x000fe20000000000 */
[----:B------:R-:W-:Y:S01]  /*0880*/  PRMT R11, R22, 0x7710, RZ ;  /* 0x00007710160b7816 */ /* 0x000fe200000000ff */
[----:B------:R-:W-:Y:S01]  /*0890*/  IMAD R17, R17, 0xc4, RZ ;  /* 0x000000c411117824 */ /* 0x000fe200078e02ff */
[----:B------:R-:W-:Y:S01]  /*08a0*/  LOP3.LUT R51, R7, 0xffff, RZ, 0xc0, !PT ;  /* 0x0000ffff07337812 */ /* 0x000fe200078ec0ff */
[----:B------:R-:W-:Y:S01]  /*08b0*/  IMAD.MOV.U32 R7, RZ, RZ, R20 ;  /* 0x000000ffff077224 */ /* 0x000fe200078e0014 */
        /* <DEDUP_REMOVED lines=8> */
[----:B------:R-:W-:Y:S01]  /*0940*/  LOP3.LUT R7, R7, 0xffff, RZ, 0xc0, !PT ;  /* 0x0000ffff07077812 */ /* 0x000fe200078ec0ff */
[C---:B------:R-:W-:Y:S01]  /*0950*/  VIADD R24, R51.reuse, UR4 ;  /* 0x0000000433187c36 */ /* 0x040fe20008000000 */
[----:B------:R-:W-:Y:S01]  /*0960*/  LOP3.LUT P1, RZ, R51, UR4, RZ, 0xfc, !PT ;  /* 0x0000000433ff7c12 */ /* 0x000fe2000f82fcff */
[----:B------:R-:W-:Y:S01]  /*0970*/  VIADD R8, R8, 0xffffff79 ;  /* 0xffffff7908087836 */ /* 0x000fe20000000000 */
[----:B------:R-:W-:Y:S01]  /*0980*/  SHF.R.U32.HI R3, RZ, 0x9, R7 ;  /* 0x00000009ff037819 */ /* 0x000fe20000011607 */
[----:B------:R-:W-:Y:S01]  /*0990*/  IMAD R7, R22, 0x39, RZ ;  /* 0x0000003916077824 */ /* 0x000fe200078e02ff */
[----:B------:R-:W-:Y:S01]  /*09a0*/  ISETP.LT.U32.OR P1, PT, R5, 0xff82, !P1 ;  /* 0x0000ff820500780c */ /* 0x000fe20004f21470 */
[----:B------:R-:W-:Y:S01]  /*09b0*/  IMAD.MOV.U32 R5, RZ, RZ, RZ ;  /* 0x000000ffff057224 */ /* 0x000fe200078e00ff */
[----:B------:R-:W-:-:S02]  /*09c0*/  IADD3 R6, PT, PT, R0, -0x87, RZ ;  /* 0xffffff7900067810 */ /* 0x000fc40007ffe0ff */
[----:B------:R-:W-:Y:S02]  /*09d0*/  LOP3.LUT R3, R3, 0xffff, RZ, 0xc0, !PT ;  /* 0x0000ffff03037812 */ /* 0x000fe400078ec0ff */
[----:B------:R-:W-:Y:S02]  /*09e0*/  LOP3.LUT R23, R7, 0xffff, RZ, 0xc0, !PT ;  /* 0x0000ffff07177812 */ /* 0x000fe400078ec0ff */
[----:B------:R-:W-:Y:S01]  /*09f0*/  LOP3.LUT R22, R6, 0xffff, RZ, 0xc0, !PT ;  /* 0x0000ffff06167812 */ /* 0x000fe200078ec0ff */
[----:B------:R-:W-:Y:S01]  /*0a00*/  IMAD.WIDE.U32 R6, R3, 0xe, R4 ;  /* 0x0000000e03067825 */ /* 0x000fe200078e0004 */
[----:B------:R-:W-:Y:S02]  /*0a10*/  SHF.R.U32.HI R3, RZ, 0x9, R23 ;  /* 0x00000009ff037819 */ /* 0x000fe40000011617 */
[----:B------:R-:W-:Y:S02]  /*0a20*/  LOP3.LUT R20, R20, 0xffff, RZ, 0xc0, !PT ;  /* 0x0000ffff14147812 */ /* 0x000fe400078ec0ff */
[----:B------:R-:W-:Y:S01]  /*0a30*/  LOP3.LUT R45, R3, 0xffff, RZ, 0xc0, !PT ;  /* 0x0000ffff032d7812 */ /* 0x000fe200078ec0ff */
[----:B------:R-:W-:Y:S01]  /*0a40*/  VIADD R3, R16, 0xffffff79 ;  /* 0xffffff7910037836 */ /* 0x000fe20000000000 */
[----:B------:R-:W-:-:S02]  /*0a50*/  LOP3.LUT R19, R19, 0xffff, RZ, 0xc0, !PT ;  /* 0x0000ffff13137812 */ /* 0x000fc400078ec0ff */
[----:B------:R-:W-:Y:S01]  /*0a60*/  ISETP.GT.U32.OR P5, PT, R24, 0xe, P1 ;  /* 0x0000000e1800780c */ /* 0x000fe20000fa4470 */
[----:B------:R-:W-:Y:S01]  /*0a70*/  IMAD.WIDE.U32 R44, R45, 0xe, R4 ;  /* 0x0000000e2d2c7825 */ /* 0x000fe200078e0004 */
[----:B------:R-:W-:Y:S02]  /*0a80*/  ISETP.LT.U32.OR P1, PT, R22, 0xff82, !P2 ;  /* 0x0000ff821600780c */ /* 0x000fe40005721470 */
[----:B------:R-:W-:Y:S02]  /*0a90*/  IADD3 R51, P3, P4, R51, R6, R20 ;  /* 0x0000000633337210 */ /* 0x000fe40007c7e014 */
[----:B------:R-:W-:Y:S02]  /*0aa0*/  LOP3.LUT R6, R3, 0xffff, RZ, 0xc0, !PT ;  /* 0x0000ffff03067812 */ /* 0x000fe400078ec0ff */
[----:B------:R-:W-:Y:S02]  /*0ab0*/  LOP3.LUT P2, RZ, R19, UR4, RZ, 0xfc, !PT ;  /* 0x0000000413ff7c12 */ /* 0x000fe4000f84fcff */
[C---:B------:R-:W-:Y:S01]  /*0ac0*/  PRMT R20, R11.reuse, 0x9910, RZ ;  /* 0x000099100b147816 */ /* 0x040fe200000000ff */
[----:B------:R-:W-:Y:S01]  /*0ad0*/  VIADD R11, R11, 0xffffff79 ;  /* 0xffffff790b0b7836 */ /* 0x000fe20000000000 */
[----:B------:R-:W-:-:S02]  /*0ae0*/  ISETP.LT.U32.OR P2, PT, R6, 0xff82, !P2 ;  /* 0x0000ff820600780c */ /* 0x000fc40005741470 */
[----:B------:R-:W-:Y:S02]  /*0af0*/  MOV R6, R20 ;  /* 0x0000001400067202 */ /* 0x000fe40000000f00 */
[----:B------:R-:W-:Y:S02]  /*0b00*/  IADD3.X R52, PT, PT, RZ, R7, RZ, P3, P4 ;  /* 0x00000007ff347210 */ /* 0x000fe40001fe84ff */
[----:B------:R-:W-:Y:S01]  /*0b10*/  PRMT R7, R9, 0x9910, RZ ;  /* 0x0000991009077816 */ /* 0x000fe200000000ff */
[----:B------:R-:W-:Y:S01]  /*0b20*/  IMAD R6, R6, 0x39, RZ ;  /* 0x0000003906067824 */ /* 0x000fe200078e02ff */
[----:B------:R-:W-:Y:S02]  /*0b30*/  LOP3.LUT R21, R21, 0xffff, RZ, 0xc0, !PT ;  /* 0x0000ffff15157812 */ /* 0x000fe400078ec0ff */
[----:B------:R-:W-:Y:S02]  /*0b40*/  LOP3.LUT R14, R14, 0xffff, RZ, 0xc0, !PT ;  /* 0x0000ffff0e0e7812 */ /* 0x000fe400078ec0ff */
[----:B------:R-:W-:Y:S01]  /*0b50*/  PRMT R20, R0, 0x9910, RZ ;  /* 0x0000991000147816 */ /* 0x000fe200000000ff */
[----:B------:R-:W-:Y:S01]  /*0b60*/  IMAD R0, R7, 0x39, RZ ;  /* 0x0000003907007824 */ /* 0x000fe200078e02ff */
[----:B------:R-:W-:-:S02]  /*0b70*/  PRMT R16, R16, 0x9910, RZ ;  /* 0x0000991010107816 */ /* 0x000fc400000000ff */
[----:B------:R-:W-:Y:S01]  /*0b80*/  IADD3 R3, P3, P4, R14, R44, R21 ;  /* 0x0000002c0e037210 */ /* 0x000fe20007c7e015 */
[----:B------:R-:W-:Y:S01]  /*0b90*/  IMAD.MOV.U32 R7, RZ, RZ, R20 ;  /* 0x000000ffff077224 */ /* 0x000fe200078e0014 */
[----:B------:R-:W-:Y:S01]  /*0ba0*/  LOP3.LUT R20, R6, 0xffff, RZ, 0xc0, !PT ;  /* 0x0000ffff06147812 */ /* 0x000fe200078ec0ff */
[----:B------:R-:W-:Y:S01]  /*0bb0*/  IMAD.MOV.U32 R6, RZ, RZ, R16 ;  /* 0x000000ffff067224 */ /* 0x000fe200078e0010 */
[----:B------:R-:W-:Y:S02]  /*0bc0*/  IADD3.X R44, PT, PT, RZ, R45, RZ, P3, P4 ;  /* 0x0000002dff2c7210 */ /* 0x000fe40001fe84ff */
[----:B------:R-:W-:Y:S01]  /*0bd0*/  LOP3.LUT R45, R13, 0xffff, RZ, 0xc0, !PT ;  /* 0x0000ffff0d2d7812 */ /* 0x000fe200078ec0ff */
[----:B------:R-:W-:Y:S01]  /*0be0*/  IMAD R6, R6, 0x39, RZ ;  /* 0x0000003906067824 */ /* 0x000fe200078e02ff */
[----:B------:R-:W-:Y:S02]  /*0bf0*/  SHF.R.U32.HI R13, RZ, 0x9, R20 ;  /* 0x00000009ff0d7819 */ /* 0x000fe40000011614 */
[----:B------:R-:W-:Y:S01]  /*0c00*/  LOP3.LUT R16, R0, 0xffff, RZ, 0xc0, !PT ;  /* 0x0000ffff00107812 */ /* 0x000fe200078ec0ff */
[----:B------:R-:W-:Y:S01]  /*0c10*/  IMAD R0, R7, 0x39, RZ ;  /* 0x0000003907007824 */ /* 0x000fe200078e02ff */
[----:B------:R-:W-:-:S02]  /*0c20*/  LOP3.LUT R13, R13, 0xffff, RZ, 0xc0, !PT ;  /* 0x0000ffff0d0d7812 */ /* 0x000fc400078ec0ff */
[----:B------:R-:W-:Y:S02]  /*0c30*/  SHF.R.U32.HI R7, RZ, 0x9, R16 ;  /* 0x00000009ff077819 */ /* 0x000fe40000011610 */
[----:B------:R-:W-:Y:S02]  /*0c40*/  LOP3.LUT R6, R6, 0xffff, RZ, 0xc0, !PT ;  /* 0x0000ffff06067812 */ /* 0x000fe400078ec0ff */
[----:B------:R-:W-:Y:S01]  /*0c50*/  LOP3.LUT R20, R17, 0xffff, RZ, 0xc0, !PT ;  /* 0x0000ffff11147812 */ /* 0x000fe200078ec0ff */
[----:B------:R-:W-:Y:S01]  /*0c60*/  IMAD.WIDE.U32 R16, R13, 0xe, R4 ;  /* 0x0000000e0d107825 */ /* 0x000fe200078e0004 */
[----:B------:R-:W-:Y:S02]  /*0c70*/  LOP3.LUT R0, R0, 0xffff, RZ, 0xc0, !PT ;  /* 0x0000ffff00007812 */ /* 0x000fe400078ec0ff */
[----:B------:R-:W-:Y:S02]  /*0c80*/  LOP3.LUT R7, R7, 0xffff, RZ, 0xc0, !PT ;  /* 0x0000ffff07077812 */ /* 0x000fe400078ec0ff */
[----:B------:R-:W-:-:S02]  /*0c90*/  LOP3.LUT R21, R18, 0xffff, RZ, 0xc0, !PT ;  /* 0x0000ffff12157812 */ /* 0x000fc400078ec0ff */
[----:B------:R-:W-:Y:S01]  /*0ca0*/  SHF.R.U32.HI R18, RZ, 0x9, R6 ;  /* 0x00000009ff127819 */ /* 0x000fe20000011606 */
[----:B------:R-:W-:Y:S01]  /*0cb0*/  IMAD.WIDE.U32 R6, R7, 0xe, R4 ;  /* 0x0000000e07067825 */ /* 0x000fe200078e0004 */
[----:B------:R-:W-:Y:S02]  /*0cc0*/  SHF.R.U32.HI R13, RZ, 0x9, R0 ;  /* 0x00000009ff0d7819 */ /* 0x000fe40000011600 */
[----:B------:R-:W-:Y:S02]  /*0cd0*/  IADD3 R0, P3, P4, R21, R16, R20 ;  /* 0x0000001015007210 */ /* 0x000fe40007c7e014 */
[----:B------:R-:W-:Y:S02]  /*0ce0*/  LOP3.LUT R25, R18, 0xffff, RZ, 0xc0, !PT ;  /* 0x0000ffff12197812 */ /* 0x000fe400078ec0ff */
[----:B------:R-:W-:Y:S02]  /*0cf0*/  LOP3.LUT R23, R12, 0xffff, RZ, 0xc0, !PT ;  /* 0x0000ffff0c177812 */ /* 0x000fe400078ec0ff */
[----:B------:R-:W-:Y:S01]  /*0d00*/  LOP3.LUT R27, R13, 0xffff, RZ, 0xc0, !PT ;  /* 0x0000ffff0d1b7812 */ /* 0x000fe200078ec0ff */
[----:B------:R-:W-:Y:S01]  /*0d10*/  IMAD.WIDE.U32 R12, R25, 0xe, R4 ;  /* 0x0000000e190c7825 */ /* 0x000fe200078e0004 */
[----:B------:R-:W-:-:S02]  /*0d20*/  IADD3.X R17, PT, PT, RZ, R17, RZ, P3, P4 ;  /* 0x00000011ff117210 */ /* 0x000fc40001fe84ff */
[----:B------:R-:W-:Y:S01]  /*0d30*/  IADD3 R45, P3, P4, R23, R6, R45 ;  /* 0x00000006172d7210 */ /* 0x000fe20007c7e02d */
[----:B------:R-:W-:Y:S01]  /*0d40*/  IMAD.WIDE.U32 R4, R27, 0xe, R4 ;  /* 0x0000000e1b047825 */ /* 0x000fe200078e0004 */
[----:B------:R-:W-:Y:S02]  /*0d50*/  LOP3.LUT R10, R10, 0xffff, RZ, 0xc0, !PT ;  /* 0x0000ffff0a0a7812 */ /* 0x000fe400078ec0ff */
[----:B------:R-:W-:Y:S02]  /*0d60*/  P2R R59, PR, RZ, 0x20 ;  /* 0x00000020ff3b7803 */ /* 0x000fe40000000000 */
[----:B------:R-:W-:Y:S02]  /*0d70*/  IADD3.X R46, PT, PT, RZ, R7, RZ, P3, P4 ;  /* 0x00000007ff2e7210 */ /* 0x000fe40001fe84ff */
[C---:B------:R-:W-:Y:S01]  /*0d80*/  IADD3 R47, P4, P5, R19.reuse, R12, R10 ;  /* 0x0000000c132f7210 */ /* 0x040fe20007d9e00a */
[----:B------:R-:W-:Y:S01]  /*0d90*/  VIADD R19, R19, UR4 ;  /* 0x0000000413137c36 */ /* 0x000fe20008000000 */
[----:B------:R-:W-:-:S02]  /*0da0*/  LOP3.LUT R2, R2, 0xffff, RZ, 0xc0, !PT ;  /* 0x0000ffff02027812 */ /* 0x000fc400078ec0ff */
[----:B------:R-:W-:Y:S02]  /*0db0*/  IADD3.X R48, PT, PT, RZ, R13, RZ, P4, P5 ;  /* 0x0000000dff307210 */ /* 0x000fe400027ea4ff */
[----:B------:R-:W-:Y:S02]  /*0dc0*/  IADD3 R49, P4, P5, R15, R4, R2 ;  /* 0x000000040f317210 */ /* 0x000fe40007d9e002 */
[----:B------:R-:W-:Y:S02]  /*0dd0*/  IADD3 R9, PT, PT, R9, -0x87, RZ ;  /* 0xffffff7909097810 */ /* 0x000fe40007ffe0ff */
[----:B------:R-:W-:Y:S01]  /*0de0*/  IADD3.X R50, PT, PT, RZ, R5, RZ, P4, P5 ;  /* 0x00000005ff327210 */ /* 0x000fe200027ea4ff */
[----:B------:R-:W-:Y:S01]  /*0df0*/  IMAD.MOV.U32 R5, RZ, RZ, RZ ;  /* 0x000000ffff057224 */ /* 0x000fe200078e00ff */
[----:B------:R-:W-:Y:S02]  /*0e00*/  LOP3.LUT R9, R9, 0xffff, RZ, 0xc0, !PT ;  /* 0x0000ffff09097812 */ /* 0x000fe400078ec0ff */
[C---:B------:R-:W-:Y:S01]  /*0e10*/  LOP3.LUT P3, RZ, R23.reuse, UR4, RZ, 0xfc, !PT ;  /* 0x0000000417ff7c12 */ /* 0x040fe2000f86fcff */
[----:B------:R-:W-:Y:S01]  /*0e20*/  VIADD R23, R23, UR4 ;  /* 0x0000000417177c36 */ /* 0x000fe20008000000 */
[----:B------:R-:W-:-:S02]  /*0e30*/  LOP3.LUT R8, R8, 0xffff, RZ, 0xc0, !PT ;  /* 0x0000ffff08087812 */ /* 0x000fc400078ec0ff */
[----:B------:R-:W-:Y:S02]  /*0e40*/  LOP3.LUT P4, RZ, R14, UR4, RZ, 0xfc, !PT ;  /* 0x000000040eff7c12 */ /* 0x000fe4000f88fcff */
[----:B------:R-:W-:Y:S02]  /*0e50*/  LOP3.LUT R11, R11, 0xffff, RZ, 0xc0, !PT ;  /* 0x0000ffff0b0b7812 */ /* 0x000fe400078ec0ff */
[C---:B------:R-:W-:Y:S01]  /*0e60*/  LOP3.LUT P5, RZ, R21.reuse, UR4, RZ, 0xfc, !PT ;  /* 0x0000000415ff7c12 */ /* 0x040fe2000f8afcff */
[----:B------:R-:W-:Y:S01]  /*0e70*/  VIADD R21, R21, UR4 ;  /* 0x0000000415157c36 */ /* 0x000fe20008000000 */
[----:B------:R-:W-:Y:S02]  /*0e80*/  ISETP.LT.U32.OR P3, PT, R9, 0xff82, !P3 ;  /* 0x0000ff820900780c */ /* 0x000fe40005f61470 */
[----:B------:R-:W-:Y:S02]  /*0e90*/  IADD3 R15, PT, PT, R15, UR4, RZ ;  /* 0x000000040f0f7c10 */ /* 0x000fe4000fffe0ff */
[----:B------:R-:W-:-:S02]  /*0ea0*/  ISETP.LT.U32.OR P4, PT, R8, 0xff82, !P4 ;  /* 0x0000ff820800780c */ /* 0x000fc40006781470 */
[----:B------:R-:W-:Y:S02]  /*0eb0*/  ISETP.LT.U32.OR P5, PT, R11, 0xff82, !P5 ;  /* 0x0000ff820b00780c */ /* 0x000fe40006fa1470 */
[----:B------:R-:W-:Y:S01]  /*0ec0*/  IADD3 R14, PT, PT, R14, UR4, RZ ;  /* 0x000000040e0e7c10 */ /* 0x000fe2000fffe0ff */
[----:B------:R-:W-:Y:S01]  /*0ed0*/  UMOV UR4, URZ ;  /* 0x000000ff00047c82 */ /* 0x000fe20008000000 */
[----:B------:R-:W-:Y:S02]  /*0ee0*/  ISETP.GT.U32.OR P1, PT, R15, 0xe, P1 ;  /* 0x0000000e0f00780c */ /* 0x000fe40000f24470 */
[----:B------:R-:W-:Y:S02]  /*0ef0*/  ISETP.GT.U32.OR P2, PT, R19, 0xe, P2 ;  /* 0x0000000e1300780c */ /* 0x000fe40001744470 */
[----:B------:R-:W-:Y:S02]  /*0f00*/  ISETP.GT.U32.OR P3, PT, R23, 0xe, P3 ;  /* 0x0000000e1700780c */ /* 0x000fe40001f64470 */
[----:B------:R-:W-:-:S02]  /*0f10*/  ISETP.GT.U32.OR P4, PT, R14, 0xe, P4 ;  /* 0x0000000e0e00780c */ /* 0x000fc40002784470 */
[----:B------:R-:W-:Y:S02]  /*0f20*/  ISETP.GT.U32.OR P5, PT, R21, 0xe, P5 ;  /* 0x0000000e1500780c */ /* 0x000fe40002fa4470 */
[----:B------:R-:W-:Y:S02]  /*0f30*/  SHF.L.U64.HI R52, R51, 0x2, R52 ;  /* 0x0000000233347819 */ /* 0x000fe40000010234 */
[----:B------:R-:W-:Y:S02]  /*0f40*/  SHF.L.U64.HI R44, R3, 0x2, R44 ;  /* 0x00000002032c7819 */ /* 0x000fe4000001022c */
[----:B------:R-:W-:Y:S02]  /*0f50*/  SHF.L.U64.HI R2, R0, 0x2, R17 ;  /* 0x0000000200027819 */ /* 0x000fe40000010211 */
[----:B------:R-:W-:Y:S02]  /*0f60*/  SHF.L.U64.HI R46, R45, 0x2, R46 ;  /* 0x000000022d2e7819 */ /* 0x000fe4000001022e */
[----:B------:R-:W-:-:S02]  /*0f70*/  SHF.L.U64.HI R48, R47, 0x2, R48 ;  /* 0x000000022f307819 */ /* 0x000fc40000010230 */
[----:B------:R-:W-:-:S07]  /*0f80*/  SHF.L.U64.HI R50, R49, 0x2, R50 ;  /* 0x0000000231327819 */ /* 0x000fce0000010232 */
.L_x_26:
[----:B------:R-:W-:Y:S01]  /*0f90*/  BAR.SYNC.DEFER_BLOCKING 0x0 ;  /* 0x0000000000007b1d */ /* 0x000fe20000010000 */
[----:B------:R-:W-:-:S05]  /*0fa0*/  ISETP.GT.U32.AND P6, PT, R58, 0x23f, PT ;  /* 0x0000023f3a00780c */ /* 0x000fca0003fc4070 */
[----:B------:R-:W-:Y:S08]  /*0fb0*/  BSSY.RECONVERGENT B0, `(.L_x_24) ;  /* 0x000002c000007945 */ /* 0x000ff00003800200 */
[----:B------:R-:W-:Y:S05]  /*0fc0*/  @P6 BRA `(.L_x_25) ;  /* 0x0000000000a86947 */ /* 0x000fea0003800000 */
[----:B------:R-:W-:Y:S01]  /*0fd0*/  P2R R11, PR, RZ, 0x1 ;  /* 0x00000001ff0b7803 */ /* 0x000fe20000000000 */
[----:B------:R-:W-:Y:S01]  /*0fe0*/  HFMA2 R4, -RZ, RZ, 0, 0 ;  /* 0x00000000ff047431 */ /* 0x000fe200000001ff */
[----:B------:R-:W-:Y:S01]  /*0ff0*/  ISETP.NE.AND P0, PT, R59, RZ, PT ;  /* 0x000000ff3b00720c */ /* 0x000fe20003f05270 */
[----:B------:R-:W-:-:S12]  /*1000*/  IMAD.MOV.U32 R10, RZ, RZ, RZ ;  /* 0x000000ffff0a7224 */ /* 0x000fd800078e00ff */
[----:B------:R-:W-:-:S04]  /*1010*/  @!P0 LEA R6, P6, R51, UR7, 0x2 ;  /* 0x0000000733068c11 */ /* 0x000fc8000f8c10ff */
[----:B------:R-:W-:Y:S02]  /*1020*/  @!P0 IADD3.X R7, PT, PT, R52, UR5, RZ, P6, !PT ;  /* 0x0000000534078c10 */ /* 0x000fe4000b7fe4ff */
[----:B------:R-:W-:-:S03]  /*1030*/  @!P1 LEA R8, P6, R49, UR7, 0x2 ;  /* 0x0000000731089c11 */ /* 0x000fc6000f8c10ff */
[----:B------:R-:W2:Y:S01]  /*1040*/  @!P0 LDG.E.CONSTANT R4, desc[UR10][R6.64] ;  /* 0x0000000a06048981 */ /* 0x000ea2000c1e9900 */
[----:B------:R-:W-:-:S05]  /*1050*/  @!P1 IADD3.X R9, PT, PT, R50, UR5, RZ, P6, !PT ;  /* 0x0000000532099c10 */ /* 0x000fca000b7fe4ff */
[----:B------:R-:W3:Y:S01]  /*1060*/  @!P1 LDG.E.CONSTANT R10, desc[UR10][R8.64] ;  /* 0x0000000a080a9981 */ /* 0x000ee2000c1e9900 */
[----:B------:R-:W0:Y:S01]  /*1070*/  S2UR UR8, SR_CgaCtaId ;  /* 0x00000000000879c3 */ /* 0x000e220000008800 */
[----:B------:R-:W-:Y:S01]  /*1080*/  UMOV UR6, 0x400 ;  /* 0x0000040000067882 */ /* 0x000fe20000000000 */
[----:B------:R-:W-:Y:S01]  /*1090*/  ISETP.NE.AND P0, PT, R11, RZ, PT ;  /* 0x000000ff0b00720c */ /* 0x000fe20003f05270 */
[----:B0-----:R-:W-:-:S06]  /*10a0*/  ULEA UR6, UR8, UR6, 0x18 ;  /* 0x0000000608067291 */ /* 0x001fcc000f8ec0ff */
[----:B------:R-:W-:-:S05]  /*10b0*/  IMAD.U32 R55, RZ, RZ, UR6 ;  /* 0x00000006ff377e24 */ /* 0x000fca000f8e00ff */
[C---:B------:R-:W-:Y:S02]  /*10c0*/  LEA R11, R58.reuse, R55, 0x2 ;  /* 0x000000373a0b7211 */ /* 0x040fe400078e10ff */
[----:B------:R-:W-:-:S03]  /*10d0*/  ISETP.GT.U32.AND P6, PT, R58, 0x23d, PT ;  /* 0x0000023d3a00780c */ /* 0x000fc60003fc4070 */
[----:B--2---:R0:W-:Y:S04]  /*10e0*/  STS [R11], R4 ;  /* 0x000000040b007388 */ /* 0x0041e80000000800 */
[----:B---3--:R0:W-:Y:S06]  /*10f0*/  STS [R11+0x4], R10 ;  /* 0x0000040a0b007388 */ /* 0x0081ec0000000800 */
[----:B------:R-:W-:Y:S05]  /*1100*/  @P6 BRA `(.L_x_25) ;  /* 0x0000000000586947 */ /* 0x000fea0003800000 */
[----:B------:R-:W-:Y:S01]  /*1110*/  @!P2 LEA R6, P6, R47, UR7, 0x2 ;  /* 0x000000072f06ac11 */ /* 0x000fe2000f8c10ff */
[----:B0-----:R-:W-:Y:S02]  /*1120*/  IMAD.MOV.U32 R4, RZ, RZ, RZ ;  /* 0x000000ffff047224 */ /* 0x001fe400078e00ff */
[----:B------:R-:W-:Y:S01]  /*1130*/  IMAD.MOV.U32 R8, RZ, RZ, RZ ;  /* 0x000000ffff087224 */ /* 0x000fe200078e00ff */
[----:B------:R-:W-:Y:S02]  /*1140*/  @!P2 IADD3.X R7, PT, PT, R48, UR5, RZ, P6, !PT ;  /* 0x000000053007ac10 */ /* 0x000fe4000b7fe4ff */
[----:B------:R-:W-:-:S03]  /*1150*/  @!P3 LEA R12, P6, R45, UR7, 0x2 ;  /* 0x000000072d0cbc11 */ /* 0x000fc6000f8c10ff */
[----:B------:R-:W2:Y:S01]  /*1160*/  @!P2 LDG.E.CONSTANT R4, desc[UR10][R6.64] ;  /* 0x0000000a0604a981 */ /* 0x000ea2000c1e9900 */
[----:B------:R-:W-:-:S05]  /*1170*/  @!P3 IADD3.X R13, PT, PT, R46, UR5, RZ, P6, !PT ;  /* 0x000000052e0dbc10 */ /* 0x000fca000b7fe4ff */
[----:B------:R-:W3:Y:S01]  /*1180*/  @!P3 LDG.E.CONSTANT R8, desc[UR10][R12.64] ;  /* 0x0000000a0c08b981 */ /* 0x000ee2000c1e9900 */
[----:B------:R-:W-:-:S03]  /*1190*/  ISETP.GT.U32.AND P6, PT, R58, 0x23b, PT ;  /* 0x0000023b3a00780c */ /* 0x000fc60003fc4070 */
[----:B--2---:R1:W-:Y:S04]  /*11a0*/  STS [R11+0x8], R4 ;  /* 0x000008040b007388 */ /* 0x0043e80000000800 */
[----:B---3--:R1:W-:Y:S06]  /*11b0*/  STS [R11+0xc], R8 ;  /* 0x00000c080b007388 */ /* 0x0083ec0000000800 */
[----:B------:R-:W-:Y:S05]  /*11c0*/  @P6 BRA `(.L_x_25) ;  /* 0x0000000000286947 */ /* 0x000fea0003800000 */
[----:B------:R-:W-:Y:S01]  /*11d0*/  @!P4 LEA R6, P6, R3, UR7, 0x2 ;  /* 0x000000070306cc11 */ /* 0x000fe2000f8c10ff */
[----:B-1----:R-:W-:Y:S01]  /*11e0*/  IMAD.MOV.U32 R8, RZ, RZ, RZ ;  /* 0x000000ffff087224 */ /* 0x002fe200078e00ff */
[----:B------:R-:W-:Y:S02]  /*11f0*/  MOV R4, RZ ;  /* 0x000000ff00047202 */ /* 0x000fe40000000f00 */
[----:B------:R-:W-:Y:S02]  /*1200*/  @!P4 IADD3.X R7, PT, PT, R44, UR5, RZ, P6, !PT ;  /* 0x000000052c07cc10 */ /* 0x000fe4000b7fe4ff */
[----:B------:R-:W-:-:S03]  /*1210*/  @!P5 LEA R12, P6, R0, UR7, 0x2 ;  /* 0x00000007000cdc11 */ /* 0x000fc6000f8c10ff */
[----:B------:R-:W2:Y:S01]  /*1220*/  @!P4 LDG.E.CONSTANT R4, desc[UR10][R6.64] ;  /* 0x0000000a0604c981 */ /* 0x000ea2000c1e9900 */
[----:B------:R-:W-:-:S05]  /*1230*/  @!P5 IADD3.X R13, PT, PT, R2, UR5, RZ, P6, !PT ;  /* 0x00000005020ddc10 */ /* 0x000fca000b7fe4ff */
[----:B------:R-:W3:Y:S04]  /*1240*/  @!P5 LDG.E.CONSTANT R8, desc[UR10][R12.64] ;  /* 0x0000000a0c08d981 */ /* 0x000ee8000c1e9900 */
[----:B--2---:R2:W-:Y:S04]  /*1250*/  STS [R11+0x10], R4 ;  /* 0x000010040b007388 */ /* 0x0045e80000000800 */
[----:B---3--:R2:W-:Y:S02]  /*1260*/  STS [R11+0x14], R8 ;  /* 0x000014080b007388 */ /* 0x0085e40000000800 */
.L_x_25:
[----:B------:R-:W-:Y:S05]  /*1270*/  BSYNC.RECONVERGENT B0 ;  /* 0x0000000000007941 */ /* 0x000fea0003800200 */
.L_x_24:
[----:B------:R-:W3:Y:S02]  /*1280*/  @!P0 LDC.64 R6, c[0x0][0x388] ;  /* 0x0000e200ff068b82 */ /* 0x000ee40000000a00 */
[----:B---3--:R-:W-:-:S06]  /*1290*/  @!P0 IMAD.WIDE.U32 R6, R57, 0x4, R6 ;  /* 0x0000000439068825 */ /* 0x008fcc00078e0006 */
[----:B------:R-:W3:Y:S01]  /*12a0*/  @!P0 LDG.E.CONSTANT R6, desc[UR10][R6.64] ;  /* 0x0000000a06068981 */ /* 0x000ee2000c1e9900 */
[----:B012---:R-:W-:Y:S01]  /*12b0*/  @!P0 MOV R4, 0x400 ;  /* 0x0000040000048802 */ /* 0x007fe20000000f00 */
[----:B------:R-:W-:Y:S01]  /*12c0*/  UIADD3 UR7, UP0, UPT, UR7, 0xc40, URZ ;  /* 0x00000c4007077890 */ /* 0x000fe2000ff1e0ff */
[----:B------:R-:W-:Y:S01]  /*12d0*/  VIADD R57, R57, 0x24 ;  /* 0x0000002439397836 */ /* 0x000fe20000000000 */
[----:B------:R-:W0:Y:S01]  /*12e0*/  @!P0 S2R R53, SR_TID.Y ;  /* 0x0000000000358919 */ /* 0x000e220000002200 */
[----:B------:R-:W-:Y:S01]  /*12f0*/  UIADD3 UR4, UPT, UPT, UR4, 0x1, URZ ;  /* 0x0000000104047890 */ /* 0x000fe2000fffe0ff */
[----:B------:R-:W-:Y:S01]  /*1300*/  @!P0 VIADD R4, R4, 0x900 ;  /* 0x0000090004048836 */ /* 0x000fe20000000000 */
[----:B------:R-:W-:Y:S01]  /*1310*/  UIADD3.X UR5, UPT, UPT, URZ, UR5, URZ, UP0, !UPT ;  /* 0x00000005ff057290 */ /* 0x000fe200087fe4ff */
[----:B------:R-:W0:Y:S01]  /*1320*/  @!P0 S2R R8, SR_TID.X ;  /* 0x0000000000088919 */ /* 0x000e220000002100 */
[----:B------:R-:W-:Y:S01]  /*1330*/  UISETP.NE.AND UP0, UPT, UR4, 0x8, UPT ;  /* 0x000000080400788c */ /* 0x000fe2000bf05270 */
[----:B------:R-:W1:Y:S01]  /*1340*/  @!P0 S2R R11, SR_CgaCtaId ;  /* 0x00000000000b8919 */ /* 0x000e620000008800 */
[----:B0-----:R-:W-:Y:S01]  /*1350*/  @!P0 IMAD R9, R53, 0x6, R8 ;  /* 0x0000000635098824 */ /* 0x001fe200078e0208 */
[----:B-1----:R-:W-:-:S04]  /*1360*/  @!P0 LEA R4, R11, R4, 0x18 ;  /* 0x000000040b048211 */ /* 0x002fc800078ec0ff */
[----:B------:R-:W-:-:S05]  /*1370*/  @!P0 LEA R9, R9, R4, 0x2 ;  /* 0x0000000409098211 */ /* 0x000fca00078e10ff */
[----:B---3--:R-:W-:Y:S01]  /*1380*/  @!P0 STS [R9], R6 ;  /* 0x0000000609008388 */ /* 0x008fe20000000800 */
[----:B------:R-:W-:Y:S06]  /*1390*/  BAR.SYNC.DEFER_BLOCKING 0x0 ;  /* 0x0000000000007b1d */ /* 0x000fec0000010000 */
[----:B------:R-:W-:Y:S04]  /*13a0*/  LDS R4, [R54] ;  /* 0x0000000036047984 */ /* 0x000fe80000000800 */
[----:B------:R-:W0:Y:S04]  /*13b0*/  LDS.128 R16, [R55+0x900] ;  /* 0x0009000037107984 */ /* 0x000e280000000c00 */
[----:B------:R-:W1:Y:S04]  /*13c0*/  LDS R10, [R54+0x24] ;  /* 0x00002400360a7984 */ /* 0x000e680000000800 */
[----:B------:R-:W2:Y:S04]  /*13d0*/  LDS.128 R20, [R55+0x990] ;  /* 0x0009900037147984 */ /* 0x000ea80000000c00 */
[----:B------:R-:W-:Y:S04]  /*13e0*/  LDS R7, [R54+0x48] ;  /* 0x0000480036077984 */ /* 0x000fe80000000800 */
[----:B------:R-:W3:Y:S04]  /*13f0*/  LDS.128 R24, [R55+0x910] ;  /* 0x0009100037187984 */ /* 0x000ee80000000c00 */
[----:B------:R-:W-:Y:S04]  /*1400*/  LDS R8, [R54+0x240] ;  /* 0x0002400036087984 */ /* 0x000fe80000000800 */
[----:B------:R-:W4:Y:S04]  /*1410*/  LDS.128 R28, [R55+0x920] ;  /* 0x00092000371c7984 */ /* 0x000f280000000c00 */
[----:B------:R-:W5:Y:S04]  /*1420*/  LDS.128 R32, [R55+0x9a0] ;  /* 0x0009a00037207984 */ /* 0x000f680000000c00 */
[----:B------:R-:W5:Y:S04]  /*1430*/  LDS.128 R36, [R55+0x9b0] ;  /* 0x0009b00037247984 */ /* 0x000f680000000c00 */
[----:B------:R-:W-:Y:S01]  /*1440*/  LDS R12, [R54+0x288] ;  /* 0x00028800360c7984 */ /* 0x000fe20000000800 */
[----:B0-----:R-:W-:-:S03]  /*1450*/  FFMA R5, R4, R16, R5 ;  /* 0x0000001004057223 */ /* 0x001fc60000000005 */
[----:B------:R-:W-:Y:S01]  /*1460*/  LDS R14, [R54+0x4] ;  /* 0x00000400360e7984 */ /* 0x000fe20000000800 */
[----:B-1----:R-:W-:-:S03]  /*1470*/  FFMA R6, R10, R19, R5 ;  /* 0x000000130a067223 */ /* 0x002fc60000000005 */
[----:B------:R-:W-:Y:S01]  /*1480*/  LDS R19, [R54+0x244] ;  /* 0x0002440036137984 */ /* 0x000fe20000000800 */
[----:B--2---:R-:W-:-:S03]  /*1490*/  FFMA R20, R4, R20, R43 ;  /* 0x0000001404147223 */ /* 0x004fc6000000002b */
[----:B------:R-:W-:Y:S01]  /*14a0*/  LDS.128 R40, [R55+0x930] ;  /* 0x0009300037287984 */ /* 0x000fe20000000c00 */
[----:B------:R-:W-:-:S03]  /*14b0*/  FFMA R20, R10, R23, R20 ;  /* 0x000000170a147223 */ /* 0x000fc60000000014 */
[----:B------:R-:W0:Y:S01]  /*14c0*/  LDS R10, [R54+0x264] ;  /* 0x00026400360a7984 */ /* 0x000e220000000800 */
[----:B---3--:R-:W-:-:S03]  /*14d0*/  FFMA R5, R7, R26, R6 ;  /* 0x0000001a07057223 */ /* 0x008fc60000000006 */
[----:B------:R-:W-:Y:S01]  /*14e0*/  LDS R23, [R54+0x8] ;  /* 0x0000080036177984 */ /* 0x000fe20000000800 */
[C---:B----4-:R-:W-:Y:S01]  /*14f0*/  FFMA R29, R8.reuse, R29, R5 ;  /* 0x0000001d081d7223 */ /* 0x050fe20000000005 */
[----:B-----5:R-:W-:Y:S02]  /*1500*/  FFMA R9, R7, R34, R20 ;  /* 0x0000002207097223 */ /* 0x020fe40000000014 */
[----:B------:R-:W1:Y:S02]  /*1510*/  LDS.128 R4, [R55+0x9c0] ;  /* 0x0009c00037047984 */ /* 0x000e640000000c00 */
[----:B------:R-:W-:Y:S02]  /*1520*/  FFMA R37, R8, R37, R9 ;  /* 0x0000002508257223 */ /* 0x000fe40000000009 */
[----:B------:R-:W2:Y:S04]  /*1530*/  LDS R9, [R54+0x28] ;  /* 0x0000280036097984 */ /* 0x000ea80000000800 */
[----:B------:R-:W3:Y:S04]  /*1540*/  LDS R8, [R54+0x4c] ;  /* 0x00004c0036087984 */ /* 0x000ee80000000800 */
[----:B------:R-:W-:Y:S01]  /*1550*/  LDS R20, [R54+0x248] ;  /* 0x0002480036147984 */ /* 0x000fe20000000800 */
[----:B0-----:R-:W-:-:S04]  /*1560*/  FFMA R29, R10, R40, R29 ;  /* 0x000000280a1d7223 */ /* 0x001fc8000000001d */
[----:B------:R-:W-:Y:S01]  /*1570*/  FFMA R29, R12, R43, R29 ;  /* 0x0000002b0c1d7223 */ /* 0x000fe2000000001d */
[----:B-1----:R-:W-:-:S03]  /*1580*/  FFMA R4, R10, R4, R37 ;  /* 0x000000040a047223 */ /* 0x002fc60000000025 */
[----:B------:R-:W-:Y:S01]  /*1590*/  FFMA R10, R14, R17, R29 ;  /* 0x000000110e0a7223 */ /* 0x000fe2000000001d */
[----:B------:R-:W-:Y:S01]  /*15a0*/  LDS R37, [R54+0x4c8] ;  /* 0x0004c80036257984 */ /* 0x000fe20000000800 */
[----:B------:R-:W-:Y:S02]  /*15b0*/  FFMA R4, R12, R7, R4 ;  /* 0x000000070c047223 */ /* 0x000fe40000000004 */
[C---:B--2---:R-:W-:Y:S01]  /*15c0*/  FFMA R7, R9.reuse, R24, R10 ;  /* 0x0000001809077223 */ /* 0x044fe2000000000a */
[----:B------:R-:W-:Y:S01]  /*15d0*/  LDS R17, [R54+0x28c] ;  /* 0x00028c0036117984 */ /* 0x000fe20000000800 */
[----:B------:R-:W-:Y:S02]  /*15e0*/  FFMA R21, R14, R21, R4 ;  /* 0x000000150e157223 */ /* 0x000fe40000000004 */
[----:B---3--:R-:W-:Y:S01]  /*15f0*/  FFMA R16, R8, R27, R7 ;  /* 0x0000001b08107223 */ /* 0x008fe20000000007 */
[----:B------:R-:W0:Y:S01]  /*1600*/  LDS R4, [R54+0x268] ;  /* 0x0002680036047984 */ /* 0x000e220000000800 */
[----:B------:R-:W-:-:S02]  /*1610*/  FFMA R32, R9, R32, R21 ;  /* 0x0000002009207223 */ /* 0x000fc40000000015 */
[----:B------:R-:W-:Y:S01]  /*1620*/  FFMA R27, R19, R30, R16 ;  /* 0x0000001e131b7223 */ /* 0x000fe20000000010 */
[----:B------:R-:W1:Y:S01]  /*1630*/  LDS.128 R12, [R55+0x940] ;  /* 0x00094000370c7984 */ /* 0x000e620000000c00 */
[----:B------:R-:W-:-:S03]  /*1640*/  FFMA R35, R8, R35, R32 ;  /* 0x0000002308237223 */ /* 0x000fc60000000020 */
[----:B------:R-:W2:Y:S01]  /*1650*/  LDS.128 R8, [R55+0x9d0] ;  /* 0x0009d00037087984 */ /* 0x000ea20000000c00 */
[----:B------:R-:W-:-:S03]  /*1660*/  FFMA R38, R19, R38, R35 ;  /* 0x0000002613267223 */ /* 0x000fc60000000023 */
[----:B------:R-:W3:Y:S04]  /*1670*/  LDS R24, [R54+0x2c] ;  /* 0x00002c0036187984 */ /* 0x000ee80000000800 */
[----:B------:R-:W4:Y:S04]  /*1680*/  LDS R21, [R54+0x50] ;  /* 0x0000500036157984 */ /* 0x000f280000000800 */
[----:B------:R-:W5:Y:S04]  /*1690*/  LDS R7, [R54+0x26c] ;  /* 0x00026c0036077984 */ /* 0x000f680000000800 */
[----:B------:R-:W5:Y:S04]  /*16a0*/  LDS R30, [R54+0x290] ;  /* 0x00029000361e7984 */ /* 0x000f680000000800 */
[----:B------:R-:W5:Y:S01]  /*16b0*/  LDS R35, [R54+0x480] ;  /* 0x0004800036237984 */ /* 0x000f620000000800 */
[C---:B0-----:R-:W-:Y:S01]  /*16c0*/  FFMA R16, R4.reuse, R41, R27 ;  /* 0x0000002904107223 */ /* 0x041fe2000000001b */
[----:B------:R-:W-:-:S03]  /*16d0*/  FFMA R5, R4, R5, R38 ;  /* 0x0000000504057223 */ /* 0x000fc60000000026 */
[C---:B-1----:R-:W-:Y:S01]  /*16e0*/  FFMA R12, R17.reuse, R12, R16 ;  /* 0x0000000c110c7223 */ /* 0x042fe20000000010 */
[----:B--2---:R-:W-:-:S03]  /*16f0*/  FFMA R5, R17, R8, R5 ;  /* 0x0000000811057223 */ /* 0x004fc60000000005 */
[C---:B------:R-:W-:Y:S01]  /*1700*/  FFMA R17, R23.reuse, R18, R12 ;  /* 0x0000001217117223 */ /* 0x040fe2000000000c */
[----:B------:R-:W-:Y:S01]  /*1710*/  LDS R8, [R54+0x4a4] ;  /* 0x0004a40036087984 */ /* 0x000fe20000000800 */
[----:B------:R-:W-:Y:S02]  /*1720*/  FFMA R22, R23, R22, R5 ;  /* 0x0000001617167223 */ /* 0x000fe40000000005 */
[C---:B---3--:R-:W-:Y:S01]  /*1730*/  FFMA R4, R24.reuse, R25, R17 ;  /* 0x0000001918047223 */ /* 0x048fe20000000011 */
[----:B------:R-:W-:Y:S01]  /*1740*/  LDS R12, [R54+0x6c0] ;  /* 0x0006c000360c7984 */ /* 0x000fe20000000800 */
[----:B------:R-:W-:Y:S02]  /*1750*/  FFMA R33, R24, R33, R22 ;  /* 0x0000002118217223 */ /* 0x000fe40000000016 */
[C---:B----4-:R-:W-:Y:S01]  /*1760*/  FFMA R5, R21.reuse, R28, R4 ;  /* 0x0000001c15057223 */ /* 0x050fe20000000004 */
[----:B------:R-:W0:Y:S01]  /*1770*/  LDS.128 R16, [R55+0x9e0] ;  /* 0x0009e00037107984 */ /* 0x000e220000000c00 */
[----:B------:R-:W-:-:S02]  /*1780*/  FFMA R36, R21, R36, R33 ;  /* 0x0000002415247223 */ /* 0x000fc40000000021 */
[C---:B------:R-:W-:Y:S01]  /*1790*/  FFMA R4, R20.reuse, R31, R5 ;  /* 0x0000001f14047223 */ /* 0x040fe20000000005 */
[----:B------:R-:W1:Y:S01]  /*17a0*/  LDS.128 R24, [R55+0x9f0] ;  /* 0x0009f00037187984 */ /* 0x000e620000000c00 */
[----:B------:R-:W-:Y:S02]  /*17b0*/  FFMA R36, R20, R39, R36 ;  /* 0x0000002714247223 */ /* 0x000fe40000000024 */
[C---:B-----5:R-:W-:Y:S01]  /*17c0*/  FFMA R29, R7.reuse, R42, R4 ;  /* 0x0000002a071d7223 */ /* 0x060fe20000000004 */
[----:B------:R-:W2:Y:S01]  /*17d0*/  LDS.128 R20, [R55+0x950] ;  /* 0x0009500037147984 */ /* 0x000ea20000000c00 */
[----:B------:R-:W-:Y:S02]  /*17e0*/  FFMA R36, R7, R6, R36 ;  /* 0x0000000607247223 */ /* 0x000fe40000000024 */
[C---:B------:R-:W-:Y:S01]  /*17f0*/  FFMA R32, R30.reuse, R13, R29 ;  /* 0x0000000d1e207223 */ /* 0x040fe2000000001d */
[----:B------:R-:W3:Y:S01]  /*1800*/  LDS.128 R4, [R55+0x960] ;  /* 0x0009600037047984 */ /* 0x000ee20000000c00 */
[----:B------:R-:W-:-:S02]  /*1810*/  FFMA R33, R30, R9, R36 ;  /* 0x000000091e217223 */ /* 0x000fc40000000024 */
[C---:B------:R-:W-:Y:S01]  /*1820*/  FFMA R13, R35.reuse, R14, R32 ;  /* 0x0000000e230d7223 */ /* 0x040fe20000000020 */
[----:B------:R-:W-:Y:S01]  /*1830*/  LDS R9, [R54+0x6e4] ;  /* 0x0006e40036097984 */ /* 0x000fe20000000800 */
[----:B------:R-:W-:-:S03]  /*1840*/  FFMA R10, R35, R10, R33 ;  /* 0x0000000a230a7223 */ /* 0x000fc60000000021 */
[----:B------:R-:W4:Y:S04]  /*1850*/  LDS.128 R28, [R55+0x970] ;  /* 0x00097000371c7984 */ /* 0x000f280000000c00 */
[----:B------:R-:W5:Y:S04]  /*1860*/  LDS.128 R32, [R55+0xa00] ;  /* 0x000a000037207984 */ /* 0x000f680000000c00 */
[----:B------:R-:W-:Y:S01]  /*1870*/  LDS.128 R40, [R55+0xa10] ;  /* 0x000a100037287984 */ /* 0x000fe20000000c00 */
[----:B0-----:R-:W-:-:S03]  /*1880*/  FFMA R17, R8, R17, R10 ;  /* 0x0000001108117223 */ /* 0x001fc6000000000a */
[----:B------:R-:W-:Y:S01]  /*1890*/  LDS R10, [R54+0x484] ;  /* 0x00048400360a7984 */ /* 0x000fe20000000800 */
[----:B-1----:R-:W-:Y:S01]  /*18a0*/  FFMA R24, R37, R24, R17 ;  /* 0x0000001825187223 */ /* 0x002fe20000000011 */
[----:B--2---:R-:W-:-:S03]  /*18b0*/  FFMA R14, R8, R21, R13 ;  /* 0x00000015080e7223 */ /* 0x004fc6000000000d */
[----:B------:R-:W-:Y:S01]  /*18c0*/  FFMA R27, R12, R27, R24 ;  /* 0x0000001b0c1b7223 */ /* 0x000fe20000000018 */
[----:B------:R-:W0:Y:S01]  /*18d0*/  LDS R8, [R54+0x708] ;  /* 0x0007080036087984 */ /* 0x000e220000000800 */
[----:B---3--:R-:W-:-:S03]  /*18e0*/  FFMA R13, R37, R4, R14 ;  /* 0x00000004250d7223 */ /* 0x008fc6000000000e */
[----:B------:R-:W1:Y:S01]  /*18f0*/  LDS.128 R36, [R55+0x980] ;  /* 0x0009800037247984 */ /* 0x000e620000000c00 */
[----:B------:R-:W-:-:S03]  /*1900*/  FFMA R4, R12, R7, R13 ;  /* 0x000000070c047223 */ /* 0x000fc6000000000d */
[----:B------:R-:W2:Y:S01]  /*1910*/  LDS R7, [R54+0x4a8] ;  /* 0x0004a80036077984 */ /* 0x000ea20000000800 */
[----:B----4-:R-:W-:-:S03]  /*1920*/  FFMA R13, R9, R30, R4 ;  /* 0x0000001e090d7223 */ /* 0x010fc60000000004 */
[----:B------:R-:W3:Y:S01]  /*1930*/  LDS R4, [R54+0x4cc] ;  /* 0x0004cc0036047984 */ /* 0x000ee20000000800 */
[----:B-----5:R-:W-:-:S03]  /*1940*/  FFMA R34, R9, R34, R27 ;  /* 0x0000002209227223 */ /* 0x020fc6000000001b */
[----:B------:R-:W4:Y:S01]  /*1950*/  LDS R9, [R54+0x6c4] ;  /* 0x0006c40036097984 */ /* 0x000f220000000800 */
[C---:B0-----:R-:W-:Y:S01]  /*1960*/  FFMA R34, R8.reuse, R41, R34 ;  /* 0x0000002908227223 */ /* 0x041fe20000000022 */
[----:B-1----:R-:W-:Y:S02]  /*1970*/  FFMA R13, R8, R37, R13 ;  /* 0x00000025080d7223 */ /* 0x002fe4000000000d */
[----:B------:R-:W0:Y:S02]  /*1980*/  LDS R8, [R54+0x6e8] ;  /* 0x0006e80036087984 */ /* 0x000e240000000800 */
[C---:B------:R-:W-:Y:S01]  /*1990*/  FFMA R12, R10.reuse, R15, R13 ;  /* 0x0000000f0a0c7223 */ /* 0x040fe2000000000d */
[----:B------:R-:W-:Y:S01]  /*19a0*/  FFMA R15, R10, R11, R34 ;  /* 0x0000000b0a0f7223 */ /* 0x000fe20000000022 */
[----:B------:R-:W-:Y:S02]  /*19b0*/  LDS R13, [R54+0x488] ;  /* 0x00048800360d7984 */ /* 0x000fe40000000800 */
[C---:B--2---:R-:W-:Y:S01]  /*19c0*/  FFMA R17, R7.reuse, R22, R12 ;  /* 0x0000001607117223 */ /* 0x044fe2000000000c */
[----:B------:R-:W-:Y:S01]  /*19d0*/  FFMA R18, R7, R18, R15 ;  /* 0x0000001207127223 */ /* 0x000fe2000000000f */
[----:B------:R-:W1:Y:S02]  /*19e0*/  LDS R11, [R54+0x70c] ;  /* 0x00070c00360b7984 */ /* 0x000e640000000800 */
[C---:B---3--:R-:W-:Y:S01]  /*19f0*/  FFMA R14, R4.reuse, R5, R17 ;  /* 0x00000005040e7223 */ /* 0x048fe20000000011 */
[----:B------:R-:W-:Y:S01]  /*1a00*/  FFMA R25, R4, R25, R18 ;  /* 0x0000001904197223 */ /* 0x000fe20000000012 */
[----:B------:R-:W2:Y:S02]  /*1a10*/  LDS R12, [R54+0x4ac] ;  /* 0x0004ac00360c7984 */ /* 0x000ea40000000800 */
[C---:B----4-:R-:W-:Y:S01]  /*1a20*/  FFMA R15, R9.reuse, R28, R14 ;  /* 0x0000001c090f7223 */ /* 0x050fe2000000000e */
[----:B------:R-:W-:Y:S01]  /*1a30*/  FFMA R32, R9, R32, R25 ;  /* 0x0000002009207223 */ /* 0x000fe20000000019 */
[----:B------:R-:W3:Y:S04]  /*1a40*/  LDS R7, [R54+0x4d0] ;  /* 0x0004d00036077984 */ /* 0x000ee80000000800 */
[----:B------:R-:W4:Y:S04]  /*1a50*/  LDS R10, [R54+0x6c8] ;  /* 0x0006c800360a7984 */ /* 0x000f280000000800 */
[----:B------:R-:W5:Y:S04]  /*1a60*/  LDS R5, [R54+0x6ec] ;  /* 0x0006ec0036057984 */ /* 0x000f680000000800 */
[----:B------:R-:W5:Y:S01]  /*1a70*/  LDS R4, [R54+0x710] ;  /* 0x0007100036047984 */ /* 0x000f620000000800 */
[C---:B0-----:R-:W-:Y:S01]  /*1a80*/  FFMA R14, R8.reuse, R31, R15 ;  /* 0x0000001f080e7223 */ /* 0x041fe2000000000f */
[----:B------:R-:W-:-:S03]  /*1a90*/  FFMA R35, R8, R35, R32 ;  /* 0x0000002308237223 */ /* 0x000fc60000000020 */
[C---:B-1----:R-:W-:Y:S01]  /*1aa0*/  FFMA R14, R11.reuse, R38, R14 ;  /* 0x000000260b0e7223 */ /* 0x042fe2000000000e */
[----:B------:R-:W-:-:S03]  /*1ab0*/  FFMA R35, R11, R42, R35 ;  /* 0x0000002a0b237223 */ /* 0x000fc60000000023 */
[C---:B------:R-:W-:Y:S01]  /*1ac0*/  FFMA R9, R13.reuse, R20, R14 ;  /* 0x000000140d097223 */ /* 0x040fe2000000000e */
[----:B------:R-:W-:-:S03]  /*1ad0*/  FFMA R16, R13, R16, R35 ;  /* 0x000000100d107223 */ /* 0x000fc60000000023 */
[C---:B--2---:R-:W-:Y:S01]  /*1ae0*/  FFMA R8, R12.reuse, R23, R9 ;  /* 0x000000170c087223 */ /* 0x044fe20000000009 */
[----:B------:R-:W-:-:S03]  /*1af0*/  FFMA R19, R12, R19, R16 ;  /* 0x000000130c137223 */ /* 0x000fc60000000010 */
[C---:B---3--:R-:W-:Y:S01]  /*1b00*/  FFMA R9, R7.reuse, R6, R8 ;  /* 0x0000000607097223 */ /* 0x048fe20000000008 */
[----:B------:R-:W-:-:S03]  /*1b10*/  FFMA R26, R7, R26, R19 ;  /* 0x0000001a071a7223 */ /* 0x000fc60000000013 */
[C---:B----4-:R-:W-:Y:S01]  /*1b20*/  FFMA R6, R10.reuse, R29, R9 ;  /* 0x0000001d0a067223 */ /* 0x050fe20000000009 */
[----:B------:R-:W-:-:S03]  /*1b30*/  FFMA R33, R10, R33, R26 ;  /* 0x000000210a217223 */ /* 0x000fc6000000001a */
[C---:B-----5:R-:W-:Y:S01]  /*1b40*/  FFMA R7, R5.reuse, R36, R6 ;  /* 0x0000002405077223 */ /* 0x060fe20000000006 */
[----:B------:R-:W-:-:S03]  /*1b50*/  FFMA R40, R5, R40, R33 ;  /* 0x0000002805287223 */ /* 0x000fc60000000021 */
[C---:B------:R-:W-:Y:S01]  /*1b60*/  FFMA R5, R4.reuse, R39, R7 ;  /* 0x0000002704057223 */ /* 0x040fe20000000007 */
[----:B------:R-:W-:Y:S01]  /*1b70*/  FFMA R43, R4, R43, R40 ;  /* 0x0000002b042b7223 */ /* 0x000fe20000000028 */
[----:B------:R-:W-:Y:S06]  /*1b80*/  BRA.U UP0, `(.L_x_26) ;  /* 0xfffffff500007547 */ /* 0x000fec000b83ffff */
[----:B------:R-:W0:Y:S01]  /*1b90*/  S2R R0, SR_CTAID.Z ;  /* 0x0000000000007919 */ /* 0x000e220000002700 */
[----:B------:R-:W1:Y:S01]  /*1ba0*/  LDC.64 R2, c[0x0][0x390] ;  /* 0x0000e400ff027b82 */ /* 0x000e620000000a00 */
[----:B------:R-:W-:Y:S01]  /*1bb0*/  IMAD R53, R53, 0x5, R56 ;  /* 0x0000000535357824 */ /* 0x000fe200078e0238 */
[----:B------:R-:W2:Y:S03]  /*1bc0*/  S2R R4, SR_CTAID.X ;  /* 0x0000000000047919 */ /* 0x000ea60000002500 */
[----:B0-----:R-:W-:-:S04]  /*1bd0*/  IMAD R53, R0, 0x188, R53 ;  /* 0x0000018800357824 */ /* 0x001fc800078e0235 */
[----:B--2---:R-:W-:-:S04]  /*1be0*/  IMAD R53, R4, 0x7, R53 ;  /* 0x0000000704357824 */ /* 0x004fc800078e0235 */
[----:B-1----:R-:W-:-:S05]  /*1bf0*/  IMAD.WIDE.U32 R2, R53, 0x4, R2 ;  /* 0x0000000435027825 */ /* 0x002fca00078e0002 */
[----:B------:R-:W-:Y:S04]  /*1c00*/  STG.E desc[UR10][R2.64], R5 ;  /* 0x0000000502007986 */ /* 0x000fe8000c10190a */
[----:B------:R-:W-:Y:S01]  /*1c10*/  STG.E desc[UR10][R2.64+0x310], R43 ;  /* 0x0003102b02007986 */ /* 0x000fe2000c10190a */
[----:B------:R-:W-:Y:S05]  /*1c20*/  EXIT ;  /* 0x000000000000794d */ /* 0x000fea0003800000 */
.L_x_27:
        /* <DEDUP_REMOVED lines=13> */
.L_x_29:


//--------------------- .nv.shared._Z6conv2dPfPKfS_ --------------------------
	.section	.nv.shared._Z6conv2dPfPKfS_,"aw",@nobits
	.sectionflags	@""
	.align	16
	.zero		1024


//--------------------- .nv.shared.reserved.0     --------------------------
	.section	.nv.shared.reserved.0,"aw",@nobits
	.weak		__nv_reservedSMEM_offset_0_alias
	.size		__nv_reservedSMEM_offset_0_alias, 0, 64
	.other		__nv_reservedSMEM_offset_0_alias,@"STO_CUDA_RESERVED_SHARED STV_DEFAULT"
__nv_reservedSMEM_offset_0_alias:
	.zero		0
	.zero		64


//--------------------- .nv.shared.default_function_kernel0 --------------------------
	.section	.nv.shared.default_function_kernel0,"aw",@nobits
	.sectionflags	@""
	.align	16
.nv.shared.default_function_kernel0:
	.zero		3616


//--------------------- .nv.constant0._Z6conv2dPfPKfS_ --------------------------
	.section	.nv.constant0._Z6conv2dPfPKfS_,"a",@progbits
	.sectionflags	@""
	.align	4
.nv.constant0._Z6conv2dPfPKfS_:
	.zero		920


//--------------------- .nv.constant0.default_function_kernel0 --------------------------
	.section	.nv.constant0.default_function_kernel0,"a",@progbits
	.sectionflags	@""
	.align	4
.nv.constant0.default_function_kernel0:
	.zero		920


//--------------------- SYMBOLS --------------------------

	.type		.nv.reservedSmem.offset0,@object
	.size		.nv.reservedSmem.offset0,0x4
	.type		.nv.reservedSmem.cap,@object
	.size		.nv.reservedSmem.cap,0x4
